// auto-generated by cutlass_sweep.gemm — config: {"arch": "sm_100", "cluster_m": 2, "cluster_n": 1, "dtype": "fp16", "dtype_b": "fp16", "layout": "nt", "stages": 0, "tile_k": 64, "tile_m": 64, "tile_n": 192}
#include "cutlass/cutlass.h"
#include "cutlass/gemm/collective/collective_builder.hpp"
#include "cutlass/gemm/device/gemm_universal_adapter.h"
#include "cutlass/gemm/kernel/gemm_universal.hpp"
#include "cutlass/epilogue/collective/collective_builder.hpp"

using ElemA = cutlass::half_t;
using ElemB = cutlass::half_t;
using ElemCD = cutlass::half_t;
using Acc  = float;
using TileShape    = cute::Shape<cute::_64, cute::_192, cute::_64>;
using ClusterShape = cute::Shape<cute::_2, cute::_1, cute::_1>;

using CollectiveEpilogue = typename cutlass::epilogue::collective::CollectiveBuilder<
    cutlass::arch::Sm100, cutlass::arch::OpClassTensorOp,
    TileShape, ClusterShape,
    cutlass::epilogue::collective::EpilogueTileAuto,
    Acc, Acc,
    ElemCD, cutlass::layout::RowMajor, 128 / cutlass::sizeof_bits<ElemCD>::value,
    ElemCD, cutlass::layout::RowMajor, 128 / cutlass::sizeof_bits<ElemCD>::value,
    cutlass::epilogue::collective::EpilogueScheduleAuto
  >::CollectiveOp;

using CollectiveMainloop = typename cutlass::gemm::collective::CollectiveBuilder<
    cutlass::arch::Sm100, cutlass::arch::OpClassTensorOp,
    ElemA, cutlass::layout::RowMajor, 128 / cutlass::sizeof_bits<ElemA>::value,
    ElemB, cutlass::layout::ColumnMajor, 128 / cutlass::sizeof_bits<ElemB>::value,
    Acc,
    TileShape, ClusterShape,
    cutlass::gemm::collective::StageCountAutoCarveout<static_cast<int>(sizeof(typename CollectiveEpilogue::SharedStorage))>,
    cutlass::gemm::collective::KernelScheduleAuto
  >::CollectiveOp;

using GemmKernel = cutlass::gemm::kernel::GemmUniversal<
    cute::Shape<int,int,int,int>,
    CollectiveMainloop,
    CollectiveEpilogue
>;
using Gemm = cutlass::gemm::device::GemmUniversalAdapter<GemmKernel>;

// Force the device kernel symbol into the cubin without needing a host main.
auto* _anchor = &cutlass::device_kernel<GemmKernel>;


// ===== COMPILED SASS (sm_100a) =====

	.target	sm_100a

	.elftype	@"ET_EXEC"


//--------------------- .note.nv.tkinfo           --------------------------
	.section	.note.nv.tkinfo,"",@"SHT_NOTE"
	.sectionflags	@"SHF_NOTE_NV_TKINFO"
	.tkinfo
        /*0018*/ 	.word	0x00000002
        /*0030*/ 	.string	""
        /*0030*/ 	.string	"ptxas"
        /*0030*/ 	.string	"Cuda compilation tools, release 13.0, V13.0.88"
        /*0030*/ 	.string	"Build cuda_13.0.r13.0/compiler.36424714_0"
        /*0030*/ 	.string	"-arch sm_100a -m 64 "



//--------------------- .note.nv.cuinfo           --------------------------
	.section	.note.nv.cuinfo,"",@"SHT_NOTE"
	.sectionflags	@"SHF_NOTE_NV_CUINFO"
        /*0018*/ 	.short	0x0002
        /*001a*/ 	.short	0x0064
        /*001c*/ 	.short	0x0082
	.zero		2


//--------------------- .nv.info                  --------------------------
	.section	.nv.info,"",@"SHT_CUDA_INFO"
	.align	4


	//----- nvinfo : EIATTR_REGCOUNT
	.align		4
        /*0000*/ 	.byte	0x04, 0x2f
        /*0002*/ 	.short	(.L_19 - .L_18)
	.align		4
.L_18:
        /*0004*/ 	.word	index@(_ZN7cutlass13device_kernelINS_4gemm6kernel13GemmUniversalIN4cute5tupleIJiiiiEEENS1_10collective13CollectiveMmaINS1_35MainloopSm100TmaUmmaWarpSpecializedILi6ELi2ELi4ENS5_IJNS4_1CILi2EEENSA_ILi1EEESC_EEEEENS5_IJNSA_ILi64EEENSA_ILi192EEESF_EEENS_6half_tENS5_IJlSC_lEEESI_SJ_NS4_8TiledMMAINS4_8MMA_AtomIJNS4_20SM100_MMA_F16BF16_SSISI_SI_fLi64ELi192ELNS4_4UMMA5MajorE0ELSO_0ELNSN_7ScaleInE0ELSP_0EEEEEENS4_6LayoutINS5_IJSC_SC_SC_EEENS5_IJNSA_ILi0EEESU_SU_EEEEENS5_IJNS4_10UnderscoreESX_SX_EEEEENS4_13SM90_TMA_LOADENS4_14ComposedLayoutINS4_7SwizzleILi3ELi4ELi3EEENS4_18smem_ptr_flag_bitsILi16EEENSS_INS5_IJNSA_ILi8EEESF_EEENS5_IJSF_SC_EEEEEEEvNS4_8identityENS4_23SM90_TMA_LOAD_MULTICASTES1A_vS1B_EENS_8epilogue10collective18CollectiveEpilogueINS1E_23Sm100TmaWarpSpecializedILi3ELi2ELi32ELb1ELb0EEEJSH_NS5_IJNSS_ISF_SC_EES1J_EEESI_SJ_SI_SJ_NS1E_6fusion15FusionCallbacksIS1I_NS1L_17LinearCombinationISI_fSI_fLNS_15FloatRoundStyleE2EEESH_S1K_JEEENS4_5SM1004TMEM4LOAD26SM100_TMEM_LOAD_16dp256b8xES10_S1A_NS4_17SM75_U32x4_LDSM_NENS4_14SM90_TMA_STOREES1A_NS4_17SM90_U32x4_STSM_NENS4_39AutoVectorizingCopyWithAssumedAlignmentILi128EEEEEEvvEEEEvNT_6ParamsE)
        /*0008*/ 	.word	0x00000072


	//----- nvinfo : EIATTR_FRAME_SIZE
	.align		4
.L_19:
        /*000c*/ 	.byte	0x04, 0x11
        /*000e*/ 	.short	(.L_21 - .L_20)
	.align		4
.L_20:
        /*0010*/ 	.word	index@($__internal_2_$__cuda_sm10x_tcgen05_guardrail_trap_unallocated_columns_being_dealloced)
        /*0014*/ 	.word	0x00000000


	//----- nvinfo : EIATTR_FRAME_SIZE
	.align		4
.L_21:
        /*0018*/ 	.byte	0x04, 0x11
        /*001a*/ 	.short	(.L_23 - .L_22)
	.align		4
.L_22:
        /*001c*/ 	.word	index@($__internal_1_$__cuda_sm10x_tcgen05_guardrail_trap_phase_invalid_during_alloc)
        /*0020*/ 	.word	0x00000000


	//----- nvinfo : EIATTR_FRAME_SIZE
	.align		4
.L_23:
        /*0024*/ 	.byte	0x04, 0x11
        /*0026*/ 	.short	(.L_25 - .L_24)
	.align		4
.L_24:
        /*0028*/ 	.word	index@($__internal_0_$__cuda_sm10x_tcgen05_guardrail_trap_col_being_dealloced_not_returned_by_alloc)
        /*002c*/ 	.word	0x00000000


	//----- nvinfo : EIATTR_FRAME_SIZE
	.align		4
.L_25:
        /*0030*/ 	.byte	0x04, 0x11
        /*0032*/ 	.short	(.L_27 - .L_26)
	.align		4
.L_26:
        /*0034*/ 	.word	index@(_ZN7cutlass13device_kernelINS_4gemm6kernel13GemmUniversalIN4cute5tupleIJiiiiEEENS1_10collective13CollectiveMmaINS1_35MainloopSm100TmaUmmaWarpSpecializedILi6ELi2ELi4ENS5_IJNS4_1CILi2EEENSA_ILi1EEESC_EEEEENS5_IJNSA_ILi64EEENSA_ILi192EEESF_EEENS_6half_tENS5_IJlSC_lEEESI_SJ_NS4_8TiledMMAINS4_8MMA_AtomIJNS4_20SM100_MMA_F16BF16_SSISI_SI_fLi64ELi192ELNS4_4UMMA5MajorE0ELSO_0ELNSN_7ScaleInE0ELSP_0EEEEEENS4_6LayoutINS5_IJSC_SC_SC_EEENS5_IJNSA_ILi0EEESU_SU_EEEEENS5_IJNS4_10UnderscoreESX_SX_EEEEENS4_13SM90_TMA_LOADENS4_14ComposedLayoutINS4_7SwizzleILi3ELi4ELi3EEENS4_18smem_ptr_flag_bitsILi16EEENSS_INS5_IJNSA_ILi8EEESF_EEENS5_IJSF_SC_EEEEEEEvNS4_8identityENS4_23SM90_TMA_LOAD_MULTICASTES1A_vS1B_EENS_8epilogue10collective18CollectiveEpilogueINS1E_23Sm100TmaWarpSpecializedILi3ELi2ELi32ELb1ELb0EEEJSH_NS5_IJNSS_ISF_SC_EES1J_EEESI_SJ_SI_SJ_NS1E_6fusion15FusionCallbacksIS1I_NS1L_17LinearCombinationISI_fSI_fLNS_15FloatRoundStyleE2EEESH_S1K_JEEENS4_5SM1004TMEM4LOAD26SM100_TMEM_LOAD_16dp256b8xES10_S1A_NS4_17SM75_U32x4_LDSM_NENS4_14SM90_TMA_STOREES1A_NS4_17SM90_U32x4_STSM_NENS4_39AutoVectorizingCopyWithAssumedAlignmentILi128EEEEEEvvEEEEvNT_6ParamsE)
        /*0038*/ 	.word	0x00000000


	//----- nvinfo : EIATTR_MIN_STACK_SIZE
	.align		4
.L_27:
        /*003c*/ 	.byte	0x04, 0x12
        /*003e*/ 	.short	(.L_29 - .L_28)
	.align		4
.L_28:
        /*0040*/ 	.word	index@(_ZN7cutlass13device_kernelINS_4gemm6kernel13GemmUniversalIN4cute5tupleIJiiiiEEENS1_10collective13CollectiveMmaINS1_35MainloopSm100TmaUmmaWarpSpecializedILi6ELi2ELi4ENS5_IJNS4_1CILi2EEENSA_ILi1EEESC_EEEEENS5_IJNSA_ILi64EEENSA_ILi192EEESF_EEENS_6half_tENS5_IJlSC_lEEESI_SJ_NS4_8TiledMMAINS4_8MMA_AtomIJNS4_20SM100_MMA_F16BF16_SSISI_SI_fLi64ELi192ELNS4_4UMMA5MajorE0ELSO_0ELNSN_7ScaleInE0ELSP_0EEEEEENS4_6LayoutINS5_IJSC_SC_SC_EEENS5_IJNSA_ILi0EEESU_SU_EEEEENS5_IJNS4_10UnderscoreESX_SX_EEEEENS4_13SM90_TMA_LOADENS4_14ComposedLayoutINS4_7SwizzleILi3ELi4ELi3EEENS4_18smem_ptr_flag_bitsILi16EEENSS_INS5_IJNSA_ILi8EEESF_EEENS5_IJSF_SC_EEEEEEEvNS4_8identityENS4_23SM90_TMA_LOAD_MULTICASTES1A_vS1B_EENS_8epilogue10collective18CollectiveEpilogueINS1E_23Sm100TmaWarpSpecializedILi3ELi2ELi32ELb1ELb0EEEJSH_NS5_IJNSS_ISF_SC_EES1J_EEESI_SJ_SI_SJ_NS1E_6fusion15FusionCallbacksIS1I_NS1L_17LinearCombinationISI_fSI_fLNS_15FloatRoundStyleE2EEESH_S1K_JEEENS4_5SM1004TMEM4LOAD26SM100_TMEM_LOAD_16dp256b8xES10_S1A_NS4_17SM75_U32x4_LDSM_NENS4_14SM90_TMA_STOREES1A_NS4_17SM90_U32x4_STSM_NENS4_39AutoVectorizingCopyWithAssumedAlignmentILi128EEEEEEvvEEEEvNT_6ParamsE)
        /*0044*/ 	.word	0x00000000
.L_29:


//--------------------- .nv.compat                --------------------------
	.section	.nv.compat,"",@"SHT_CUDA_COMPAT_INFO"
	.align	4
        /*0000*/ 	.byte	0x02, 0x09, 0x01, 0x00, 0x02, 0x02, 0x02, 0x00, 0x02, 0x05, 0x05, 0x00, 0x03, 0x07, 0x01, 0x01
        /*0010*/ 	.byte	0x02, 0x03, 0x01, 0x00, 0x02, 0x06, 0x01, 0x00, 0x04, 0x0b, 0x08, 0x00, 0x09, 0x00, 0x00, 0x00
        /*0020*/ 	.byte	0x00, 0x00, 0x00, 0x00


//--------------------- .nv.info._ZN7cutlass13device_kernelINS_4gemm6kernel13GemmUniversalIN4cute5tupleIJiiiiEEENS1_10collective13CollectiveMmaINS1_35MainloopSm100TmaUmmaWarpSpecializedILi6ELi2ELi4ENS5_IJNS4_1CILi2EEENSA_ILi1EEESC_EEEEENS5_IJNSA_ILi64EEENSA_ILi192EEESF_EEENS_6half_tENS5_IJlSC_lEEESI_SJ_NS4_8TiledMMAINS4_8MMA_AtomIJNS4_20SM100_MMA_F16BF16_SSISI_SI_fLi64ELi192ELNS4_4UMMA5MajorE0ELSO_0ELNSN_7ScaleInE0ELSP_0EEEEEENS4_6LayoutINS5_IJSC_SC_SC_EEENS5_IJNSA_ILi0EEESU_SU_EEEEENS5_IJNS4_10UnderscoreESX_SX_EEEEENS4_13SM90_TMA_LOADENS4_14ComposedLayoutINS4_7SwizzleILi3ELi4ELi3EEENS4_18smem_ptr_flag_bitsILi16EEENSS_INS5_IJNSA_ILi8EEESF_EEENS5_IJSF_SC_EEEEEEEvNS4_8identityENS4_23SM90_TMA_LOAD_MULTICASTES1A_vS1B_EENS_8epilogue10collective18CollectiveEpilogueINS1E_23Sm100TmaWarpSpecializedILi3ELi2ELi32ELb1ELb0EEEJSH_NS5_IJNSS_ISF_SC_EES1J_EEESI_SJ_SI_SJ_NS1E_6fusion15FusionCallbacksIS1I_NS1L_17LinearCombinationISI_fSI_fLNS_15FloatRoundStyleE2EEESH_S1K_JEEENS4_5SM1004TMEM4LOAD26SM100_TMEM_LOAD_16dp256b8xES10_S1A_NS4_17SM75_U32x4_LDSM_NENS4_14SM90_TMA_STOREES1A_NS4_17SM90_U32x4_STSM_NENS4_39AutoVectorizingCopyWithAssumedAlignmentILi128EEEEEEvvEEEEvNT_6ParamsE --------------------------
	.section	.nv.info._ZN7cutlass13device_kernelINS_4gemm6kernel13GemmUniversalIN4cute5tupleIJiiiiEEENS1_10collective13CollectiveMmaINS1_35MainloopSm100TmaUmmaWarpSpecializedILi6ELi2ELi4ENS5_IJNS4_1CILi2EEENSA_ILi1EEESC_EEEEENS5_IJNSA_ILi64EEENSA_ILi192EEESF_EEENS_6half_tENS5_IJlSC_lEEESI_SJ_NS4_8TiledMMAINS4_8MMA_AtomIJNS4_20SM100_MMA_F16BF16_SSISI_SI_fLi64ELi192ELNS4_4UMMA5MajorE0ELSO_0ELNSN_7ScaleInE0ELSP_0EEEEEENS4_6LayoutINS5_IJSC_SC_SC_EEENS5_IJNSA_ILi0EEESU_SU_EEEEENS5_IJNS4_10UnderscoreESX_SX_EEEEENS4_13SM90_TMA_LOADENS4_14ComposedLayoutINS4_7SwizzleILi3ELi4ELi3EEENS4_18smem_ptr_flag_bitsILi16EEENSS_INS5_IJNSA_ILi8EEESF_EEENS5_IJSF_SC_EEEEEEEvNS4_8identityENS4_23SM90_TMA_LOAD_MULTICASTES1A_vS1B_EENS_8epilogue10collective18CollectiveEpilogueINS1E_23Sm100TmaWarpSpecializedILi3ELi2ELi32ELb1ELb0EEEJSH_NS5_IJNSS_ISF_SC_EES1J_EEESI_SJ_SI_SJ_NS1E_6fusion15FusionCallbacksIS1I_NS1L_17LinearCombinationISI_fSI_fLNS_15FloatRoundStyleE2EEESH_S1K_JEEENS4_5SM1004TMEM4LOAD26SM100_TMEM_LOAD_16dp256b8xES10_S1A_NS4_17SM75_U32x4_LDSM_NENS4_14SM90_TMA_STOREES1A_NS4_17SM90_U32x4_STSM_NENS4_39AutoVectorizingCopyWithAssumedAlignmentILi128EEEEEEvvEEEEvNT_6ParamsE,"",@"SHT_CUDA_INFO"
	.sectionflags	@""
	.align	4


	//----- nvinfo : EIATTR_CUDA_API_VERSION
	.align		4
        /*0000*/ 	.byte	0x04, 0x37
        /*0002*/ 	.short	(.L_31 - .L_30)
.L_30:
        /*0004*/ 	.word	0x00000082


	//----- nvinfo : EIATTR_KPARAM_INFO
	.align		4
.L_31:
        /*0008*/ 	.byte	0x04, 0x17
        /*000a*/ 	.short	(.L_33 - .L_32)
.L_32:
        /*000c*/ 	.word	0x00000000
        /*0010*/ 	.short	0x0000
        /*0012*/ 	.short	0x0000
        /*0014*/ 	.byte	0x00, 0xf0, 0x01, 0x20


	//----- nvinfo : EIATTR_AT_ENTRY_FRAGMENTS
	.align		4
.L_33:
        /*0018*/ 	.byte	0x04, 0x4f
        /*001a*/ 	.short	(.L_35 - .L_34)


	//   ....[0]....
.L_34:
        /*001c*/ 	.word	0x00000006


	//----- nvinfo : EIATTR_RESERVED_SMEM_USED
	.align		4
.L_35:
        /*0020*/ 	.byte	0x01, 0x41
	.zero		2


	//----- nvinfo : EIATTR_SPARSE_MMA_MASK
	.align		4
        /*0024*/ 	.byte	0x03, 0x50
        /*0026*/ 	.short	0x0000


	//----- nvinfo : EIATTR_TCGEN05_1CTA_USED
	.align		4
        /*0028*/ 	.byte	0x01, 0x51
	.zero		2


	//----- nvinfo : EIATTR_MAXREG_COUNT
	.align		4
        /*002c*/ 	.byte	0x03, 0x1b
        /*002e*/ 	.short	0x00ff


	//----- nvinfo : EIATTR_NUM_BARRIERS
	.align		4
        /*0030*/ 	.byte	0x02, 0x4c
        /*0032*/ 	.byte	0x07
	.zero		1


	//----- nvinfo : EIATTR_EXTERNS
	.align		4
        /*0034*/ 	.byte	0x04, 0x0f
        /*0036*/ 	.short	(.L_37 - .L_36)


	//   ....[0]....
	.align		4
.L_36:
        /*0038*/ 	.word	index@(__assertfail)


	//----- nvinfo : EIATTR_MERCURY_ISA_VERSION
	.align		4
.L_37:
        /*003c*/ 	.byte	0x03, 0x5f
        /*003e*/ 	.short	0x0101


	//----- nvinfo : EIATTR_INT_WARP_WIDE_INSTR_OFFSETS
	.align		4
        /*0040*/ 	.byte	0x04, 0x31
        /*0042*/ 	.short	(.L_39 - .L_38)


	//   ....[0]....
.L_38:
        /*0044*/ 	.word	0x00003e60


	//   ....[1]....
        /*0048*/ 	.word	0x00003e80


	//   ....[2]....
        /*004c*/ 	.word	0x00003eb0


	//   ....[3]....
        /*0050*/ 	.word	0x00004aa0


	//   ....[4]....
        /*0054*/ 	.word	0x00004b00


	//   ....[5]....
        /*0058*/ 	.word	0x00004bf0


	//   ....[6]....
        /*005c*/ 	.word	0x00004c80


	//   ....[7]....
        /*0060*/ 	.word	0x00004d70


	//   ....[8]....
        /*0064*/ 	.word	0x00004e20


	//----- nvinfo : EIATTR_COOP_GROUP_MASK_REGIDS
	.align		4
.L_39:
        /*0068*/ 	.byte	0x04, 0x29
        /*006a*/ 	.short	(.L_41 - .L_40)


	//   ....[0]....
.L_40:
        /*006c*/ 	.word	0xffffffff


	//   ....[1]....
        /*0070*/ 	.word	0xffffffff


	//   ....[2]....
        /*0074*/ 	.word	0xffffffff


	//   ....[3]....
        /*0078*/ 	.word	0xffffffff


	//   ....[4]....
        /*007c*/ 	.word	0xffffffff


	//   ....[5]....
        /*0080*/ 	.word	0xffffffff


	//   ....[6]....
        /*0084*/ 	.word	0xffffffff


	//   ....[7]....
        /*0088*/ 	.word	0xffffffff


	//   ....[8]....
        /*008c*/ 	.word	0xffffffff


	//   ....[9]....
        /*0090*/ 	.word	0xffffffff


	//   ....[10]....
        /*0094*/ 	.word	0xffffffff


	//   ....[11]....
        /*0098*/ 	.word	0xffffffff


	//   ....[12]....
        /*009c*/ 	.word	0xffffffff


	//   ....[13]....
        /*00a0*/ 	.word	0xffffffff


	//----- nvinfo : EIATTR_COOP_GROUP_INSTR_OFFSETS
	.align		4
.L_41:
        /*00a4*/ 	.byte	0x04, 0x28
        /*00a6*/ 	.short	(.L_43 - .L_42)


	//   ....[0]....
.L_42:
        /*00a8*/ 	.word	0x00000080


	//   ....[1]....
        /*00ac*/ 	.word	0x000004f0


	//   ....[2]....
        /*00b0*/ 	.word	0x000006d0


	//   ....[3]....
        /*00b4*/ 	.word	0x00000850


	//   ....[4]....
        /*00b8*/ 	.word	0x00000950


	//   ....[5]....
        /*00bc*/ 	.word	0x00000ac0


	//   ....[6]....
        /*00c0*/ 	.word	0x00000c60


	//   ....[7]....
        /*00c4*/ 	.word	0x00000e10


	//   ....[8]....
        /*00c8*/ 	.word	0x00002060


	//   ....[9]....
        /*00cc*/ 	.word	0x00003060


	//   ....[10]....
        /*00d0*/ 	.word	0x00003270


	//   ....[11]....
        /*00d4*/ 	.word	0x000032a0


	//   ....[12]....
        /*00d8*/ 	.word	0x00003d40


	//   ....[13]....
        /*00dc*/ 	.word	0x00003f70


	//----- nvinfo : EIATTR_VRC_CTA_INIT_COUNT
	.align		4
.L_43:
        /*00e0*/ 	.byte	0x02, 0x4a
        /*00e2*/ 	.byte	0x80
	.zero		1


	//----- nvinfo : EIATTR_SYSCALL_OFFSETS
	.align		4
        /*00e4*/ 	.byte	0x04, 0x46
        /*00e6*/ 	.short	(.L_45 - .L_44)


	//   ....[0]....
.L_44:
        /*00e8*/ 	.word	0x00005a80


	//   ....[1]....
        /*00ec*/ 	.word	0x00005b70


	//   ....[2]....
        /*00f0*/ 	.word	0x000063d0


	//   ....[3]....
        /*00f4*/ 	.word	0x000070a0


	//   ....[4]....
        /*00f8*/ 	.word	0x00007d30


	//----- nvinfo : EIATTR_MBARRIER_INSTR_OFFSETS
	.align		4
.L_45:
        /*00fc*/ 	.byte	0x04, 0x39
        /*00fe*/ 	.short	(.L_47 - .L_46)


	//   ....[0]....
.L_46:
        /*0100*/ 	.word	0x00000600
        /*0104*/ 	.word	0x000000ff
        /*0108*/ 	.word	0x00000000
        /*010c*/ 	.short	0x0100
        /*010e*/ 	.byte	0x04
	.zero		1


	//   ....[1]....
        /*0110*/ 	.word	0x00000610
        /*0114*/ 	.word	0x000000ff
        /*0118*/ 	.word	0x00000030
        /*011c*/ 	.short	0x0100
        /*011e*/ 	.byte	0x04
	.zero		1


	//   ....[2]....
        /*0120*/ 	.word	0x00000620
        /*0124*/ 	.word	0x000000ff
        /*0128*/ 	.word	0x00000008
        /*012c*/ 	.short	0x0100
        /*012e*/ 	.byte	0x04
	.zero		1


	//   ....[3]....
        /*0130*/ 	.word	0x00000630
        /*0134*/ 	.word	0x000000ff
        /*0138*/ 	.word	0x00000038
        /*013c*/ 	.short	0x0100
        /*013e*/ 	.byte	0x04
	.zero		1


	//   ....[4]....
        /*0140*/ 	.word	0x00000640
        /*0144*/ 	.word	0x000000ff
        /*0148*/ 	.word	0x00000010
        /*014c*/ 	.short	0x0100
        /*014e*/ 	.byte	0x04
	.zero		1


	//   ....[5]....
        /*0150*/ 	.word	0x00000650
        /*0154*/ 	.word	0x000000ff
        /*0158*/ 	.word	0x00000040
        /*015c*/ 	.short	0x0100
        /*015e*/ 	.byte	0x04
	.zero		1


	//   ....[6]....
        /*0160*/ 	.word	0x00000660
        /*0164*/ 	.word	0x000000ff
        /*0168*/ 	.word	0x00000018
        /*016c*/ 	.short	0x0100
        /*016e*/ 	.byte	0x04
	.zero		1


	//   ....[7]....
        /*0170*/ 	.word	0x00000670
        /*0174*/ 	.word	0x000000ff
        /*0178*/ 	.word	0x00000048
        /*017c*/ 	.short	0x0100
        /*017e*/ 	.byte	0x04
	.zero		1


	//   ....[8]....
        /*0180*/ 	.word	0x00000680
        /*0184*/ 	.word	0x000000ff
        /*0188*/ 	.word	0x00000020
        /*018c*/ 	.short	0x0100
        /*018e*/ 	.byte	0x04
	.zero		1


	//   ....[9]....
        /*0190*/ 	.word	0x00000690
        /*0194*/ 	.word	0x000000ff
        /*0198*/ 	.word	0x00000050
        /*019c*/ 	.short	0x0100
        /*019e*/ 	.byte	0x04
	.zero		1


	//   ....[10]....
        /*01a0*/ 	.word	0x000006a0
        /*01a4*/ 	.word	0x000000ff
        /*01a8*/ 	.word	0x00000028
        /*01ac*/ 	.short	0x0100
        /*01ae*/ 	.byte	0x04
	.zero		1


	//   ....[11]....
        /*01b0*/ 	.word	0x000006b0
        /*01b4*/ 	.word	0x000000ff
        /*01b8*/ 	.word	0x00000058
        /*01bc*/ 	.short	0x0100
        /*01be*/ 	.byte	0x04
	.zero		1


	//   ....[12]....
        /*01c0*/ 	.word	0x000007e0
        /*01c4*/ 	.word	0x000000ff
        /*01c8*/ 	.word	0x00000060
        /*01cc*/ 	.short	0x0100
        /*01ce*/ 	.byte	0x04
	.zero		1


	//   ....[13]....
        /*01d0*/ 	.word	0x000007f0
        /*01d4*/ 	.word	0x000000ff
        /*01d8*/ 	.word	0x00000078
        /*01dc*/ 	.short	0x0100
        /*01de*/ 	.byte	0x04
	.zero		1


	//   ....[14]....
        /*01e0*/ 	.word	0x00000800
        /*01e4*/ 	.word	0x000000ff
        /*01e8*/ 	.word	0x00000068
        /*01ec*/ 	.short	0x0100
        /*01ee*/ 	.byte	0x04
	.zero		1


	//   ....[15]....
        /*01f0*/ 	.word	0x00000810
        /*01f4*/ 	.word	0x000000ff
        /*01f8*/ 	.word	0x00000080
        /*01fc*/ 	.short	0x0100
        /*01fe*/ 	.byte	0x04
	.zero		1


	//   ....[16]....
        /*0200*/ 	.word	0x00000820
        /*0204*/ 	.word	0x000000ff
        /*0208*/ 	.word	0x00000070
        /*020c*/ 	.short	0x0100
        /*020e*/ 	.byte	0x04
	.zero		1


	//   ....[17]....
        /*0210*/ 	.word	0x00000830
        /*0214*/ 	.word	0x000000ff
        /*0218*/ 	.word	0x00000088
        /*021c*/ 	.short	0x0100
        /*021e*/ 	.byte	0x04
	.zero		1


	//   ....[18]....
        /*0220*/ 	.word	0x00000920
        /*0224*/ 	.word	0x000000ff
        /*0228*/ 	.word	0x00000090
        /*022c*/ 	.short	0x0100
        /*022e*/ 	.byte	0x06
	.zero		1


	//   ....[19]....
        /*0230*/ 	.word	0x00000930
        /*0234*/ 	.word	0x000000ff
        /*0238*/ 	.word	0x00000098
        /*023c*/ 	.short	0x0100
        /*023e*/ 	.byte	0x06
	.zero		1


	//   ....[20]....
        /*0240*/ 	.word	0x00000a70
        /*0244*/ 	.word	0x000000ff
        /*0248*/ 	.word	0x000000a0
        /*024c*/ 	.short	0x0100
        /*024e*/ 	.byte	0x06
	.zero		1


	//   ....[21]....
        /*0250*/ 	.word	0x00000a80
        /*0254*/ 	.word	0x000000ff
        /*0258*/ 	.word	0x000000b0
        /*025c*/ 	.short	0x0100
        /*025e*/ 	.byte	0x06
	.zero		1


	//   ....[22]....
        /*0260*/ 	.word	0x00000a90
        /*0264*/ 	.word	0x000000ff
        /*0268*/ 	.word	0x000000a8
        /*026c*/ 	.short	0x0100
        /*026e*/ 	.byte	0x06
	.zero		1


	//   ....[23]....
        /*0270*/ 	.word	0x00000aa0
        /*0274*/ 	.word	0x000000ff
        /*0278*/ 	.word	0x000000b8
        /*027c*/ 	.short	0x0100
        /*027e*/ 	.byte	0x06
	.zero		1


	//   ....[24]....
        /*0280*/ 	.word	0x00000bd0
        /*0284*/ 	.word	0x000000ff
        /*0288*/ 	.word	0x000000c0
        /*028c*/ 	.short	0x0100
        /*028e*/ 	.byte	0x04
	.zero		1


	//   ....[25]....
        /*0290*/ 	.word	0x00000be0
        /*0294*/ 	.word	0x000000ff
        /*0298*/ 	.word	0x000000e0
        /*029c*/ 	.short	0x0100
        /*029e*/ 	.byte	0x04
	.zero		1


	//   ....[26]....
        /*02a0*/ 	.word	0x00000bf0
        /*02a4*/ 	.word	0x000000ff
        /*02a8*/ 	.word	0x000000c8
        /*02ac*/ 	.short	0x0100
        /*02ae*/ 	.byte	0x04
	.zero		1


	//   ....[27]....
        /*02b0*/ 	.word	0x00000c00
        /*02b4*/ 	.word	0x000000ff
        /*02b8*/ 	.word	0x000000e8
        /*02bc*/ 	.short	0x0100
        /*02be*/ 	.byte	0x04
	.zero		1


	//   ....[28]....
        /*02c0*/ 	.word	0x00000c10
        /*02c4*/ 	.word	0x000000ff
        /*02c8*/ 	.word	0x000000d0
        /*02cc*/ 	.short	0x0100
        /*02ce*/ 	.byte	0x04
	.zero		1


	//   ....[29]....
        /*02d0*/ 	.word	0x00000c20
        /*02d4*/ 	.word	0x000000ff
        /*02d8*/ 	.word	0x000000f0
        /*02dc*/ 	.short	0x0100
        /*02de*/ 	.byte	0x04
	.zero		1


	//   ....[30]....
        /*02e0*/ 	.word	0x00000c30
        /*02e4*/ 	.word	0x000000ff
        /*02e8*/ 	.word	0x000000d8
        /*02ec*/ 	.short	0x0100
        /*02ee*/ 	.byte	0x04
	.zero		1


	//   ....[31]....
        /*02f0*/ 	.word	0x00000c40
        /*02f4*/ 	.word	0x000000ff
        /*02f8*/ 	.word	0x000000f8
        /*02fc*/ 	.short	0x0100
        /*02fe*/ 	.byte	0x04
	.zero		1


	//   ....[32]....
        /*0300*/ 	.word	0x00000d30
        /*0304*/ 	.word	0x000000ff
        /*0308*/ 	.word	0x00000100
        /*030c*/ 	.short	0x0100
        /*030e*/ 	.byte	0x04
	.zero		1


	//   ....[33]....
        /*0310*/ 	.word	0x00000d40
        /*0314*/ 	.word	0x000000ff
        /*0318*/ 	.word	0x00000110
        /*031c*/ 	.short	0x0100
        /*031e*/ 	.byte	0x04
	.zero		1


	//   ....[34]....
        /*0320*/ 	.word	0x00000d50
        /*0324*/ 	.word	0x000000ff
        /*0328*/ 	.word	0x00000108
        /*032c*/ 	.short	0x0100
        /*032e*/ 	.byte	0x04
	.zero		1


	//   ....[35]....
        /*0330*/ 	.word	0x00000d60
        /*0334*/ 	.word	0x000000ff
        /*0338*/ 	.word	0x00000118
        /*033c*/ 	.short	0x0100
        /*033e*/ 	.byte	0x04
	.zero		1


	//   ....[36]....
        /*0340*/ 	.word	0x00001900
        /*0344*/ 	.word	0x00000000
        /*0348*/ 	.word	0x00000110
        /*034c*/ 	.short	0x010a
        /*034e*/ 	.byte	0xff
	.zero		1


	//   ....[37]....
        /*0350*/ 	.word	0x00001920
        /*0354*/ 	.word	0x00000000
        /*0358*/ 	.word	0x00000100
        /*035c*/ 	.short	0x0101
        /*035e*/ 	.byte	0xff
	.zero		1


	//   ....[38]....
        /*0360*/ 	.word	0x000019e0
        /*0364*/ 	.word	0x000000ff
        /*0368*/ 	.word	0x00000030
        /*036c*/ 	.short	0x010a
        /*036e*/ 	.byte	0x06
	.zero		1


	//   ....[39]....
        /*0370*/ 	.word	0x00001a60
        /*0374*/ 	.word	0x000000ff
        /*0378*/ 	.word	0x00000030
        /*037c*/ 	.short	0x010a
        /*037e*/ 	.byte	0x21
	.zero		1


	//   ....[40]....
        /*0380*/ 	.word	0x00001bf0
        /*0384*/ 	.word	0x000000ff
        /*0388*/ 	.word	0x00000030
        /*038c*/ 	.short	0x010a
        /*038e*/ 	.byte	0x06
	.zero		1


	//   ....[41]....
        /*0390*/ 	.word	0x00001d20
        /*0394*/ 	.word	0x000000ff
        /*0398*/ 	.word	0x00000098
        /*039c*/ 	.short	0x0101
        /*039e*/ 	.byte	0x0f
	.zero		1


	//   ....[42]....
        /*03a0*/ 	.word	0x00001d40
        /*03a4*/ 	.word	0x000000ff
        /*03a8*/ 	.word	0x00000030
        /*03ac*/ 	.short	0x010a
        /*03ae*/ 	.byte	0x06
	.zero		1


	//   ....[43]....
        /*03b0*/ 	.word	0x00001dc0
        /*03b4*/ 	.word	0x000000ff
        /*03b8*/ 	.word	0x00000030
        /*03bc*/ 	.short	0x010a
        /*03be*/ 	.byte	0x09
	.zero		1


	//   ....[44]....
        /*03c0*/ 	.word	0x00001f50
        /*03c4*/ 	.word	0x000000ff
        /*03c8*/ 	.word	0x00000030
        /*03cc*/ 	.short	0x010a
        /*03ce*/ 	.byte	0x07
	.zero		1


	//   ....[45]....
        /*03d0*/ 	.word	0x00002090
        /*03d4*/ 	.word	0x00000003
        /*03d8*/ 	.word	0x000000a0
        /*03dc*/ 	.short	0x010a
        /*03de*/ 	.byte	0xff
	.zero		1


	//   ....[46]....
        /*03e0*/ 	.word	0x000021e0
        /*03e4*/ 	.word	0x00000000
        /*03e8*/ 	.word	0x00000000
        /*03ec*/ 	.short	0x0101
        /*03ee*/ 	.byte	0xff
	.zero		1


	//   ....[47]....
        /*03f0*/ 	.word	0x00002790
        /*03f4*/ 	.word	0x000000ff
        /*03f8*/ 	.word	0x00000000
        /*03fc*/ 	.short	0x010a
        /*03fe*/ 	.byte	0x04
	.zero		1


	//   ....[48]....
        /*0400*/ 	.word	0x00002820
        /*0404*/ 	.word	0x000000ff
        /*0408*/ 	.word	0x00000000
        /*040c*/ 	.short	0x010a
        /*040e*/ 	.byte	0x05
	.zero		1


	//   ....[49]....
        /*0410*/ 	.word	0x000028b0
        /*0414*/ 	.word	0x000000ff
        /*0418*/ 	.word	0x00000000
        /*041c*/ 	.short	0x010a
        /*041e*/ 	.byte	0x05
	.zero		1


	//   ....[50]....
        /*0420*/ 	.word	0x00002940
        /*0424*/ 	.word	0x000000ff
        /*0428*/ 	.word	0x00000000
        /*042c*/ 	.short	0x010a
        /*042e*/ 	.byte	0x05
	.zero		1


	//   ....[51]....
        /*0430*/ 	.word	0x000029d0
        /*0434*/ 	.word	0x000000ff
        /*0438*/ 	.word	0x00000000
        /*043c*/ 	.short	0x010a
        /*043e*/ 	.byte	0x05
	.zero		1


	//   ....[52]....
        /*0440*/ 	.word	0x00002a70
        /*0444*/ 	.word	0x00000000
        /*0448*/ 	.word	0x00000000
        /*044c*/ 	.short	0x010a
        /*044e*/ 	.byte	0xff
	.zero		1


	//   ....[53]....
        /*0450*/ 	.word	0x00002bb0
        /*0454*/ 	.word	0x00000002
        /*0458*/ 	.word	0x00000100
        /*045c*/ 	.short	0x010a
        /*045e*/ 	.byte	0xff
	.zero		1


	//   ....[54]....
        /*0460*/ 	.word	0x00002c10
        /*0464*/ 	.word	0x00000004
        /*0468*/ 	.word	0x00000000
        /*046c*/ 	.short	0x0101
        /*046e*/ 	.byte	0xff
	.zero		1


	//   ....[55]....
        /*0470*/ 	.word	0x00002c30
        /*0474*/ 	.word	0x000000ff
        /*0478*/ 	.word	0x000000b0
        /*047c*/ 	.short	0x010a
        /*047e*/ 	.byte	0x04
	.zero		1


	//   ....[56]....
        /*0480*/ 	.word	0x00002d50
        /*0484*/ 	.word	0x00000002
        /*0488*/ 	.word	0x000000a0
        /*048c*/ 	.short	0x010a
        /*048e*/ 	.byte	0xff
	.zero		1


	//   ....[57]....
        /*0490*/ 	.word	0x00002e60
        /*0494*/ 	.word	0x00000002
        /*0498*/ 	.word	0x00000000
        /*049c*/ 	.short	0x0101
        /*049e*/ 	.byte	0xff
	.zero		1


	//   ....[58]....
        /*04a0*/ 	.word	0x00002ef0
        /*04a4*/ 	.word	0x000000ff
        /*04a8*/ 	.word	0x000000b0
        /*04ac*/ 	.short	0x0106
        /*04ae*/ 	.byte	0x04
	.zero		1


	//   ....[59]....
        /*04b0*/ 	.word	0x00002f10
        /*04b4*/ 	.word	0x000000ff
        /*04b8*/ 	.word	0x000000b0
        /*04bc*/ 	.short	0x010a
        /*04be*/ 	.byte	0x04
	.zero		1


	//   ....[60]....
        /*04c0*/ 	.word	0x00002fa0
        /*04c4*/ 	.word	0x000000ff
        /*04c8*/ 	.word	0x000000b0
        /*04cc*/ 	.short	0x0106
        /*04ce*/ 	.byte	0x07
	.zero		1


	//   ....[61]....
        /*04d0*/ 	.word	0x00002fe0
        /*04d4*/ 	.word	0x00000000
        /*04d8*/ 	.word	0x000000b0
        /*04dc*/ 	.short	0x010a
        /*04de*/ 	.byte	0xff
	.zero		1


	//   ....[62]....
        /*04e0*/ 	.word	0x00003540
        /*04e4*/ 	.word	0x00000000
        /*04e8*/ 	.word	0x000000a0
        /*04ec*/ 	.short	0x010a
        /*04ee*/ 	.byte	0xff
	.zero		1


	//   ....[63]....
        /*04f0*/ 	.word	0x00003640
        /*04f4*/ 	.word	0x00000003
        /*04f8*/ 	.word	0x00000000
        /*04fc*/ 	.short	0x0101
        /*04fe*/ 	.byte	0xff
	.zero		1


	//   ....[64]....
        /*0500*/ 	.word	0x00003650
        /*0504*/ 	.word	0x000000ff
        /*0508*/ 	.word	0x00000000
        /*050c*/ 	.short	0x010a
        /*050e*/ 	.byte	0x05
	.zero		1


	//   ....[65]....
        /*0510*/ 	.word	0x000036d0
        /*0514*/ 	.word	0x000000ff
        /*0518*/ 	.word	0x000000e0
        /*051c*/ 	.short	0x010a
        /*051e*/ 	.byte	0x1f
	.zero		1


	//   ....[66]....
        /*0520*/ 	.word	0x000037a0
        /*0524*/ 	.word	0x000000ff
        /*0528*/ 	.word	0x00000000
        /*052c*/ 	.short	0x010a
        /*052e*/ 	.byte	0x07
	.zero		1


	//   ....[67]....
        /*0530*/ 	.word	0x000038e0
        /*0534*/ 	.word	0x000000ff
        /*0538*/ 	.word	0x00000000
        /*053c*/ 	.short	0x010a
        /*053e*/ 	.byte	0x06
	.zero		1


	//   ....[68]....
        /*0540*/ 	.word	0x00003b70
        /*0544*/ 	.word	0x000000ff
        /*0548*/ 	.word	0x00000000
        /*054c*/ 	.short	0x010a
        /*054e*/ 	.byte	0x04
	.zero		1


	//   ....[69]....
        /*0550*/ 	.word	0x00003c00
        /*0554*/ 	.word	0x000000ff
        /*0558*/ 	.word	0x00000000
        /*055c*/ 	.short	0x010a
        /*055e*/ 	.byte	0x05
	.zero		1


	//   ....[70]....
        /*0560*/ 	.word	0x00003c90
        /*0564*/ 	.word	0x000000ff
        /*0568*/ 	.word	0x00000000
        /*056c*/ 	.short	0x010a
        /*056e*/ 	.byte	0x05
	.zero		1


	//   ....[71]....
        /*0570*/ 	.word	0x00003d20
        /*0574*/ 	.word	0x000000ff
        /*0578*/ 	.word	0x00000000
        /*057c*/ 	.short	0x010a
        /*057e*/ 	.byte	0x04
	.zero		1


	//   ....[72]....
        /*0580*/ 	.word	0x00004260
        /*0584*/ 	.word	0x00000008
        /*0588*/ 	.word	0x000000a0
        /*058c*/ 	.short	0x010a
        /*058e*/ 	.byte	0xff
	.zero		1


	//   ....[73]....
        /*0590*/ 	.word	0x000043d0
        /*0594*/ 	.word	0x00000000
        /*0598*/ 	.word	0x00000000
        /*059c*/ 	.short	0x0101
        /*059e*/ 	.byte	0xff
	.zero		1


	//   ....[74]....
        /*05a0*/ 	.word	0x000048b0
        /*05a4*/ 	.word	0x000000ff
        /*05a8*/ 	.word	0x00000098
        /*05ac*/ 	.short	0x010a
        /*05ae*/ 	.byte	0x15
	.zero		1


	//   ....[75]....
        /*05b0*/ 	.word	0x00004a40
        /*05b4*/ 	.word	0x000000ff
        /*05b8*/ 	.word	0x00000078
        /*05bc*/ 	.short	0x010a
        /*05be*/ 	.byte	0x15
	.zero		1


	//   ....[76]....
        /*05c0*/ 	.word	0x00004ba0
        /*05c4*/ 	.word	0x000000ff
        /*05c8*/ 	.word	0x00000060
        /*05cc*/ 	.short	0x010b
        /*05ce*/ 	.byte	0x15
	.zero		1


	//   ....[77]....
        /*05d0*/ 	.word	0x00004bb0
        /*05d4*/ 	.word	0x000000ff
        /*05d8*/ 	.word	0x00000000
        /*05dc*/ 	.short	0x0101
        /*05de*/ 	.byte	0x2b
	.zero		1


	//   ....[78]....
        /*05e0*/ 	.word	0x00004bc0
        /*05e4*/ 	.word	0x000000ff
        /*05e8*/ 	.word	0x00000080
        /*05ec*/ 	.short	0x010a
        /*05ee*/ 	.byte	0x15
	.zero		1


	//   ....[79]....
        /*05f0*/ 	.word	0x00004d20
        /*05f4*/ 	.word	0x000000ff
        /*05f8*/ 	.word	0x00000068
        /*05fc*/ 	.short	0x010b
        /*05fe*/ 	.byte	0x15
	.zero		1


	//   ....[80]....
        /*0600*/ 	.word	0x00004d30
        /*0604*/ 	.word	0x000000ff
        /*0608*/ 	.word	0x00000000
        /*060c*/ 	.short	0x0101
        /*060e*/ 	.byte	0x29
	.zero		1


	//   ....[81]....
        /*0610*/ 	.word	0x00004d40
        /*0614*/ 	.word	0x000000ff
        /*0618*/ 	.word	0x00000088
        /*061c*/ 	.short	0x010a
        /*061e*/ 	.byte	0x15
	.zero		1


	//   ....[82]....
        /*0620*/ 	.word	0x00004f30
        /*0624*/ 	.word	0x000000ff
        /*0628*/ 	.word	0x00000070
        /*062c*/ 	.short	0x010b
        /*062e*/ 	.byte	0x15
	.zero		1


	//   ....[83]....
        /*0630*/ 	.word	0x00004f40
        /*0634*/ 	.word	0x000000ff
        /*0638*/ 	.word	0x00000000
        /*063c*/ 	.short	0x0101
        /*063e*/ 	.byte	0x28
	.zero		1


	//   ....[84]....
        /*0640*/ 	.word	0x00004f70
        /*0644*/ 	.word	0x000000ff
        /*0648*/ 	.word	0x00000078
        /*064c*/ 	.short	0x010a
        /*064e*/ 	.byte	0x15
	.zero		1


	//   ....[85]....
        /*0650*/ 	.word	0x00004f90
        /*0654*/ 	.word	0x000000ff
        /*0658*/ 	.word	0x00000080
        /*065c*/ 	.short	0x010a
        /*065e*/ 	.byte	0x15
	.zero		1


	//   ....[86]....
        /*0660*/ 	.word	0x00004fd0
        /*0664*/ 	.word	0x00000000
        /*0668*/ 	.word	0x00000088
        /*066c*/ 	.short	0x010a
        /*066e*/ 	.byte	0xff
	.zero		1


	//   ....[87]....
        /*0670*/ 	.word	0x00005310
        /*0674*/ 	.word	0x00000008
        /*0678*/ 	.word	0x000000a0
        /*067c*/ 	.short	0x010a
        /*067e*/ 	.byte	0xff
	.zero		1


	//   ....[88]....
        /*0680*/ 	.word	0x00005490
        /*0684*/ 	.word	0x00000000
        /*0688*/ 	.word	0x00000000
        /*068c*/ 	.short	0x0101
        /*068e*/ 	.byte	0xff
	.zero		1


	//   ....[89]....
        /*0690*/ 	.word	0x00006020
        /*0694*/ 	.word	0x000000ff
        /*0698*/ 	.word	0x00000060
        /*069c*/ 	.short	0x010a
        /*069e*/ 	.byte	0x2c
	.zero		1


	//   ....[90]....
        /*06a0*/ 	.word	0x00006090
        /*06a4*/ 	.word	0x0000005f
        /*06a8*/ 	.word	0x000000c0
        /*06ac*/ 	.short	0x010a
        /*06ae*/ 	.byte	0xff
	.zero		1


	//   ....[91]....
        /*06b0*/ 	.word	0x000061b0
        /*06b4*/ 	.word	0x000000ff
        /*06b8*/ 	.word	0x00000060
        /*06bc*/ 	.short	0x010a
        /*06be*/ 	.byte	0x2c
	.zero		1


	//   ....[92]....
        /*06c0*/ 	.word	0x000062b0
        /*06c4*/ 	.word	0x0000005f
        /*06c8*/ 	.word	0x000000c0
        /*06cc*/ 	.short	0x010a
        /*06ce*/ 	.byte	0xff
	.zero		1


	//   ....[93]....
        /*06d0*/ 	.word	0x00006dc0
        /*06d4*/ 	.word	0x00000000
        /*06d8*/ 	.word	0x00000000
        /*06dc*/ 	.short	0x0101
        /*06de*/ 	.byte	0xff
	.zero		1


	//   ....[94]....
        /*06e0*/ 	.word	0x00006dd0
        /*06e4*/ 	.word	0x00000003
        /*06e8*/ 	.word	0x00000060
        /*06ec*/ 	.short	0x010a
        /*06ee*/ 	.byte	0xff
	.zero		1


	//   ....[95]....
        /*06f0*/ 	.word	0x00006ea0
        /*06f4*/ 	.word	0x00000003
        /*06f8*/ 	.word	0x00000060
        /*06fc*/ 	.short	0x010a
        /*06fe*/ 	.byte	0xff
	.zero		1


	//   ....[96]....
        /*0700*/ 	.word	0x00007a50
        /*0704*/ 	.word	0x00000000
        /*0708*/ 	.word	0x00000000
        /*070c*/ 	.short	0x0101
        /*070e*/ 	.byte	0xff
	.zero		1


	//   ....[97]....
        /*0710*/ 	.word	0x00007a60
        /*0714*/ 	.word	0x00000005
        /*0718*/ 	.word	0x00000060
        /*071c*/ 	.short	0x010a
        /*071e*/ 	.byte	0xff
	.zero		1


	//   ....[98]....
        /*0720*/ 	.word	0x00007b30
        /*0724*/ 	.word	0x00000005
        /*0728*/ 	.word	0x00000060
        /*072c*/ 	.short	0x010a
        /*072e*/ 	.byte	0xff
	.zero		1


	//   ....[99]....
        /*0730*/ 	.word	0x00007f70
        /*0734*/ 	.word	0x000000ff
        /*0738*/ 	.word	0x00000000
        /*073c*/ 	.short	0x0101
        /*073e*/ 	.byte	0x04
	.zero		1


	//   ....[100]....
        /*0740*/ 	.word	0x00008740
        /*0744*/ 	.word	0x00000003
        /*0748*/ 	.word	0x00000000
        /*074c*/ 	.short	0x0101
        /*074e*/ 	.byte	0xff
	.zero		1


	//   ....[101]....
        /*0750*/ 	.word	0x000089e0
        /*0754*/ 	.word	0x000000ff
        /*0758*/ 	.word	0x00000000
        /*075c*/ 	.short	0x0101
        /*075e*/ 	.byte	0x04
	.zero		1


	//   ....[102]....
        /*0760*/ 	.word	0x00008a00
        /*0764*/ 	.word	0x00000000
        /*0768*/ 	.word	0x00000110
        /*076c*/ 	.short	0x010a
        /*076e*/ 	.byte	0xff
	.zero		1


	//   ....[103]....
        /*0770*/ 	.word	0x00008a60
        /*0774*/ 	.word	0x00000000
        /*0778*/ 	.word	0x00000030
        /*077c*/ 	.short	0x010a
        /*077e*/ 	.byte	0xff
	.zero		1


	//   ....[104]....
        /*0780*/ 	.word	0x00008ac0
        /*0784*/ 	.word	0x00000000
        /*0788*/ 	.word	0x00000030
        /*078c*/ 	.short	0x010a
        /*078e*/ 	.byte	0xff
	.zero		1


	//   ....[105]....
        /*0790*/ 	.word	0x00008b10
        /*0794*/ 	.word	0x00000003
        /*0798*/ 	.word	0x000000a0
        /*079c*/ 	.short	0x010a
        /*079e*/ 	.byte	0xff
	.zero		1


	//   ....[106]....
        /*07a0*/ 	.word	0x00008b70
        /*07a4*/ 	.word	0x00000000
        /*07a8*/ 	.word	0x00000000
        /*07ac*/ 	.short	0x010a
        /*07ae*/ 	.byte	0xff
	.zero		1


	//   ....[107]....
        /*07b0*/ 	.word	0x00008bd0
        /*07b4*/ 	.word	0x00000000
        /*07b8*/ 	.word	0x00000000
        /*07bc*/ 	.short	0x010a
        /*07be*/ 	.byte	0xff
	.zero		1


	//   ....[108]....
        /*07c0*/ 	.word	0x00008c30
        /*07c4*/ 	.word	0x00000000
        /*07c8*/ 	.word	0x00000000
        /*07cc*/ 	.short	0x010a
        /*07ce*/ 	.byte	0xff
	.zero		1


	//   ....[109]....
        /*07d0*/ 	.word	0x00008c90
        /*07d4*/ 	.word	0x00000000
        /*07d8*/ 	.word	0x00000000
        /*07dc*/ 	.short	0x010a
        /*07de*/ 	.byte	0xff
	.zero		1


	//   ....[110]....
        /*07e0*/ 	.word	0x00008cf0
        /*07e4*/ 	.word	0x00000000
        /*07e8*/ 	.word	0x00000000
        /*07ec*/ 	.short	0x010a
        /*07ee*/ 	.byte	0xff
	.zero		1


	//   ....[111]....
        /*07f0*/ 	.word	0x00008d40
        /*07f4*/ 	.word	0x00000002
        /*07f8*/ 	.word	0x00000100
        /*07fc*/ 	.short	0x010a
        /*07fe*/ 	.byte	0xff
	.zero		1


	//   ....[112]....
        /*0800*/ 	.word	0x00008da0
        /*0804*/ 	.word	0x00000002
        /*0808*/ 	.word	0x000000b0
        /*080c*/ 	.short	0x010a
        /*080e*/ 	.byte	0xff
	.zero		1


	//   ....[113]....
        /*0810*/ 	.word	0x00008df0
        /*0814*/ 	.word	0x00000002
        /*0818*/ 	.word	0x000000a0
        /*081c*/ 	.short	0x010a
        /*081e*/ 	.byte	0xff
	.zero		1


	//   ....[114]....
        /*0820*/ 	.word	0x00008e50
        /*0824*/ 	.word	0x00000000
        /*0828*/ 	.word	0x000000b0
        /*082c*/ 	.short	0x010a
        /*082e*/ 	.byte	0xff
	.zero		1


	//   ....[115]....
        /*0830*/ 	.word	0x00008ea0
        /*0834*/ 	.word	0x00000000
        /*0838*/ 	.word	0x000000a0
        /*083c*/ 	.short	0x010a
        /*083e*/ 	.byte	0xff
	.zero		1


	//   ....[116]....
        /*0840*/ 	.word	0x00008f00
        /*0844*/ 	.word	0x00000003
        /*0848*/ 	.word	0x000000e0
        /*084c*/ 	.short	0x010a
        /*084e*/ 	.byte	0xff
	.zero		1


	//   ....[117]....
        /*0850*/ 	.word	0x00008f60
        /*0854*/ 	.word	0x00000000
        /*0858*/ 	.word	0x00000000
        /*085c*/ 	.short	0x010a
        /*085e*/ 	.byte	0xff
	.zero		1


	//   ....[118]....
        /*0860*/ 	.word	0x00008fc0
        /*0864*/ 	.word	0x00000000
        /*0868*/ 	.word	0x00000000
        /*086c*/ 	.short	0x010a
        /*086e*/ 	.byte	0xff
	.zero		1


	//   ....[119]....
        /*0870*/ 	.word	0x00009020
        /*0874*/ 	.word	0x00000000
        /*0878*/ 	.word	0x00000000
        /*087c*/ 	.short	0x010a
        /*087e*/ 	.byte	0xff
	.zero		1


	//   ....[120]....
        /*0880*/ 	.word	0x00009080
        /*0884*/ 	.word	0x00000000
        /*0888*/ 	.word	0x00000000
        /*088c*/ 	.short	0x010a
        /*088e*/ 	.byte	0xff
	.zero		1


	//   ....[121]....
        /*0890*/ 	.word	0x000090e0
        /*0894*/ 	.word	0x00000000
        /*0898*/ 	.word	0x00000000
        /*089c*/ 	.short	0x010a
        /*089e*/ 	.byte	0xff
	.zero		1


	//   ....[122]....
        /*08a0*/ 	.word	0x00009130
        /*08a4*/ 	.word	0x00000008
        /*08a8*/ 	.word	0x000000a0
        /*08ac*/ 	.short	0x010a
        /*08ae*/ 	.byte	0xff
	.zero		1


	//   ....[123]....
        /*08b0*/ 	.word	0x00009190
        /*08b4*/ 	.word	0x00000000
        /*08b8*/ 	.word	0x00000098
        /*08bc*/ 	.short	0x010a
        /*08be*/ 	.byte	0xff
	.zero		1


	//   ....[124]....
        /*08c0*/ 	.word	0x000091f0
        /*08c4*/ 	.word	0x00000005
        /*08c8*/ 	.word	0x00000078
        /*08cc*/ 	.short	0x010a
        /*08ce*/ 	.byte	0xff
	.zero		1


	//   ....[125]....
        /*08d0*/ 	.word	0x00009250
        /*08d4*/ 	.word	0x00000005
        /*08d8*/ 	.word	0x00000080
        /*08dc*/ 	.short	0x010a
        /*08de*/ 	.byte	0xff
	.zero		1


	//   ....[126]....
        /*08e0*/ 	.word	0x000092b0
        /*08e4*/ 	.word	0x00000005
        /*08e8*/ 	.word	0x00000088
        /*08ec*/ 	.short	0x010a
        /*08ee*/ 	.byte	0xff
	.zero		1


	//   ....[127]....
        /*08f0*/ 	.word	0x00009310
        /*08f4*/ 	.word	0x00000000
        /*08f8*/ 	.word	0x00000078
        /*08fc*/ 	.short	0x010a
        /*08fe*/ 	.byte	0xff
	.zero		1


	//   ....[128]....
        /*0900*/ 	.word	0x00009370
        /*0904*/ 	.word	0x00000000
        /*0908*/ 	.word	0x00000080
        /*090c*/ 	.short	0x010a
        /*090e*/ 	.byte	0xff
	.zero		1


	//   ....[129]....
        /*0910*/ 	.word	0x000093c0
        /*0914*/ 	.word	0x00000008
        /*0918*/ 	.word	0x000000a0
        /*091c*/ 	.short	0x010a
        /*091e*/ 	.byte	0xff
	.zero		1


	//   ....[130]....
        /*0920*/ 	.word	0x00009420
        /*0924*/ 	.word	0x00000003
        /*0928*/ 	.word	0x00000060
        /*092c*/ 	.short	0x010a
        /*092e*/ 	.byte	0xff
	.zero		1


	//   ....[131]....
        /*0930*/ 	.word	0x00009470
        /*0934*/ 	.word	0x0000005f
        /*0938*/ 	.word	0x000000c0
        /*093c*/ 	.short	0x010a
        /*093e*/ 	.byte	0xff
	.zero		1


	//   ....[132]....
        /*0940*/ 	.word	0x000094c0
        /*0944*/ 	.word	0x00000003
        /*0948*/ 	.word	0x00000060
        /*094c*/ 	.short	0x010a
        /*094e*/ 	.byte	0xff
	.zero		1


	//   ....[133]....
        /*0950*/ 	.word	0x00009510
        /*0954*/ 	.word	0x00000005
        /*0958*/ 	.word	0x00000060
        /*095c*/ 	.short	0x010a
        /*095e*/ 	.byte	0xff
	.zero		1


	//----- nvinfo : EIATTR_NUM_MBARRIERS
	.align		4
.L_47:
        /*0960*/ 	.byte	0x03, 0x38
        /*0962*/ 	.short	0x0024


	//----- nvinfo : EIATTR_EXIT_INSTR_OFFSETS
	.align		4
        /*0964*/ 	.byte	0x04, 0x1c
        /*0966*/ 	.short	(.L_49 - .L_48)


	//   ....[0]....
.L_48:
        /*0968*/ 	.word	0x00002aa0


	//   ....[1]....
        /*096c*/ 	.word	0x00002fb0


	//   ....[2]....
        /*0970*/ 	.word	0x00003010


	//   ....[3]....
        /*0974*/ 	.word	0x00003f80


	//   ....[4]....
        /*0978*/ 	.word	0x00005000


	//   ....[5]....
        /*097c*/ 	.word	0x00005040


	//   ....[6]....
        /*0980*/ 	.word	0x000088c0


	//   ....[7]....
        /*0984*/ 	.word	0x00008940


	//   ....[8]....
        /*0988*/ 	.word	0x00008970


	//   ....[9]....
        /*098c*/ 	.word	0x000089f0


	//----- nvinfo : EIATTR_MAX_THREADS
	.align		4
.L_49:
        /*0990*/ 	.byte	0x04, 0x05
        /*0992*/ 	.short	(.L_51 - .L_50)
.L_50:
        /*0994*/ 	.word	0x00000100
        /*0998*/ 	.word	0x00000001
        /*099c*/ 	.word	0x00000001


	//----- nvinfo : EIATTR_CRS_STACK_SIZE
	.align		4
.L_51:
        /*09a0*/ 	.byte	0x04, 0x1e
        /*09a2*/ 	.short	(.L_53 - .L_52)
.L_52:
        /*09a4*/ 	.word	0x00000000


	//----- nvinfo : EIATTR_CBANK_PARAM_SIZE
	.align		4
.L_53:
        /*09a8*/ 	.byte	0x03, 0x19
        /*09aa*/ 	.short	0x0800


	//----- nvinfo : EIATTR_PARAM_CBANK
	.align		4
        /*09ac*/ 	.byte	0x04, 0x0a
        /*09ae*/ 	.short	(.L_55 - .L_54)
	.align		4
.L_54:
        /*09b0*/ 	.word	index@(.nv.constant0._ZN7cutlass13device_kernelINS_4gemm6kernel13GemmUniversalIN4cute5tupleIJiiiiEEENS1_10collective13CollectiveMmaINS1_35MainloopSm100TmaUmmaWarpSpecializedILi6ELi2ELi4ENS5_IJNS4_1CILi2EEENSA_ILi1EEESC_EEEEENS5_IJNSA_ILi64EEENSA_ILi192EEESF_EEENS_6half_tENS5_IJlSC_lEEESI_SJ_NS4_8TiledMMAINS4_8MMA_AtomIJNS4_20SM100_MMA_F16BF16_SSISI_SI_fLi64ELi192ELNS4_4UMMA5MajorE0ELSO_0ELNSN_7ScaleInE0ELSP_0EEEEEENS4_6LayoutINS5_IJSC_SC_SC_EEENS5_IJNSA_ILi0EEESU_SU_EEEEENS5_IJNS4_10UnderscoreESX_SX_EEEEENS4_13SM90_TMA_LOADENS4_14ComposedLayoutINS4_7SwizzleILi3ELi4ELi3EEENS4_18smem_ptr_flag_bitsILi16EEENSS_INS5_IJNSA_ILi8EEESF_EEENS5_IJSF_SC_EEEEEEEvNS4_8identityENS4_23SM90_TMA_LOAD_MULTICASTES1A_vS1B_EENS_8epilogue10collective18CollectiveEpilogueINS1E_23Sm100TmaWarpSpecializedILi3ELi2ELi32ELb1ELb0EEEJSH_NS5_IJNSS_ISF_SC_EES1J_EEESI_SJ_SI_SJ_NS1E_6fusion15FusionCallbacksIS1I_NS1L_17LinearCombinationISI_fSI_fLNS_15FloatRoundStyleE2EEESH_S1K_JEEENS4_5SM1004TMEM4LOAD26SM100_TMEM_LOAD_16dp256b8xES10_S1A_NS4_17SM75_U32x4_LDSM_NENS4_14SM90_TMA_STOREES1A_NS4_17SM90_U32x4_STSM_NENS4_39AutoVectorizingCopyWithAssumedAlignmentILi128EEEEEEvvEEEEvNT_6ParamsE)
        /*09b4*/ 	.short	0x0380
        /*09b6*/ 	.short	0x0800


	//----- nvinfo : EIATTR_SW_WAR
	.align		4
.L_55:
        /*09b8*/ 	.byte	0x04, 0x36
        /*09ba*/ 	.short	(.L_57 - .L_56)
.L_56:
        /*09bc*/ 	.word	0x00000008
.L_57:


//--------------------- .nv.callgraph             --------------------------
	.section	.nv.callgraph,"",@"SHT_CUDA_CALLGRAPH"
	.align	4
	.sectionentsize	8
	.align		4
        /*0000*/ 	.word	0x00000000
	.align		4
        /*0004*/ 	.word	0xffffffff
	.align		4
        /*0008*/ 	.word	index@(_ZN7cutlass13device_kernelINS_4gemm6kernel13GemmUniversalIN4cute5tupleIJiiiiEEENS1_10collective13CollectiveMmaINS1_35MainloopSm100TmaUmmaWarpSpecializedILi6ELi2ELi4ENS5_IJNS4_1CILi2EEENSA_ILi1EEESC_EEEEENS5_IJNSA_ILi64EEENSA_ILi192EEESF_EEENS_6half_tENS5_IJlSC_lEEESI_SJ_NS4_8TiledMMAINS4_8MMA_AtomIJNS4_20SM100_MMA_F16BF16_SSISI_SI_fLi64ELi192ELNS4_4UMMA5MajorE0ELSO_0ELNSN_7ScaleInE0ELSP_0EEEEEENS4_6LayoutINS5_IJSC_SC_SC_EEENS5_IJNSA_ILi0EEESU_SU_EEEEENS5_IJNS4_10UnderscoreESX_SX_EEEEENS4_13SM90_TMA_LOADENS4_14ComposedLayoutINS4_7SwizzleILi3ELi4ELi3EEENS4_18smem_ptr_flag_bitsILi16EEENSS_INS5_IJNSA_ILi8EEESF_EEENS5_IJSF_SC_EEEEEEEvNS4_8identityENS4_23SM90_TMA_LOAD_MULTICASTES1A_vS1B_EENS_8epilogue10collective18CollectiveEpilogueINS1E_23Sm100TmaWarpSpecializedILi3ELi2ELi32ELb1ELb0EEEJSH_NS5_IJNSS_ISF_SC_EES1J_EEESI_SJ_SI_SJ_NS1E_6fusion15FusionCallbacksIS1I_NS1L_17LinearCombinationISI_fSI_fLNS_15FloatRoundStyleE2EEESH_S1K_JEEENS4_5SM1004TMEM4LOAD26SM100_TMEM_LOAD_16dp256b8xES10_S1A_NS4_17SM75_U32x4_LDSM_NENS4_14SM90_TMA_STOREES1A_NS4_17SM90_U32x4_STSM_NENS4_39AutoVectorizingCopyWithAssumedAlignmentILi128EEEEEEvvEEEEvNT_6ParamsE)
	.align		4
        /*000c*/ 	.word	index@(__assertfail)
	.align		4
        /*0010*/ 	.word	0x00000000
	.align		4
        /*0014*/ 	.word	0xfffffffe
	.align		4
        /*0018*/ 	.word	0x00000000
	.align		4
        /*001c*/ 	.word	0xfffffffd
	.align		4
        /*0020*/ 	.word	0x00000000
	.align		4
        /*0024*/ 	.word	0xfffffffc


//--------------------- .nv.constant4             --------------------------
	.section	.nv.constant4,"a",@progbits
	.align	8
	.align		8
.nv.constant4:
        /*0000*/ 	.dword	__assertfail
	.align		8
        /*0008*/ 	.dword	__unnamed_1
	.align		8
        /*0010*/ 	.dword	__unnamed_2
	.align		8
        /*0018*/ 	.dword	_ZN39_INTERNAL_ffe31edd_4_k_cu_5bf5e47a_60784cuda3std3__45__cpo5beginE
	.align		8
        /*0020*/ 	.dword	_ZN39_INTERNAL_ffe31edd_4_k_cu_5bf5e47a_60784cuda3std3__45__cpo3endE
	.align		8
        /*0028*/ 	.dword	_ZN39_INTERNAL_ffe31edd_4_k_cu_5bf5e47a_60784cuda3std3__45__cpo6cbeginE
	.align		8
        /*0030*/ 	.dword	_ZN39_INTERNAL_ffe31edd_4_k_cu_5bf5e47a_60784cuda3std3__45__cpo4cendE
	.align		8
        /*0038*/ 	.dword	_ZN39_INTERNAL_ffe31edd_4_k_cu_5bf5e47a_60784cuda3std3__441_GLOBAL__N__ffe31edd_4_k_cu_5bf5e47a_60786ignoreE
	.align		8
        /*0040*/ 	.dword	_ZN39_INTERNAL_ffe31edd_4_k_cu_5bf5e47a_60784cuda3std3__419piecewise_constructE
	.align		8
        /*0048*/ 	.dword	_ZN39_INTERNAL_ffe31edd_4_k_cu_5bf5e47a_60784cuda3std3__48in_placeE
	.align		8
        /*0050*/ 	.dword	_ZN39_INTERNAL_ffe31edd_4_k_cu_5bf5e47a_60784cuda3std6ranges3__45__cpo4swapE
	.align		8
        /*0058*/ 	.dword	_ZN39_INTERNAL_ffe31edd_4_k_cu_5bf5e47a_60784cuda3std6ranges3__45__cpo9iter_moveE
	.align		8
        /*0060*/ 	.dword	_ZN39_INTERNAL_ffe31edd_4_k_cu_5bf5e47a_60784cute7productE
	.align		8
        /*0068*/ 	.dword	_ZN39_INTERNAL_ffe31edd_4_k_cu_5bf5e47a_60784cute1_E
	.align		8
        /*0070*/ 	.dword	$str$25
	.align		8
        /*0078*/ 	.dword	$str$26
	.align		8
        /*0080*/ 	.dword	$str$27
	.align		8
        /*0088*/ 	.dword	$str$28


//--------------------- .text._ZN7cutlass13device_kernelINS_4gemm6kernel13GemmUniversalIN4cute5tupleIJiiiiEEENS1_10collective13CollectiveMmaINS1_35MainloopSm100TmaUmmaWarpSpecializedILi6ELi2ELi4ENS5_IJNS4_1CILi2EEENSA_ILi1EEESC_EEEEENS5_IJNSA_ILi64EEENSA_ILi192EEESF_EEENS_6half_tENS5_IJlSC_lEEESI_SJ_NS4_8TiledMMAINS4_8MMA_AtomIJNS4_20SM100_MMA_F16BF16_SSISI_SI_fLi64ELi192ELNS4_4UMMA5MajorE0ELSO_0ELNSN_7ScaleInE0ELSP_0EEEEEENS4_6LayoutINS5_IJSC_SC_SC_EEENS5_IJNSA_ILi0EEESU_SU_EEEEENS5_IJNS4_10UnderscoreESX_SX_EEEEENS4_13SM90_TMA_LOADENS4_14ComposedLayoutINS4_7SwizzleILi3ELi4ELi3EEENS4_18smem_ptr_flag_bitsILi16EEENSS_INS5_IJNSA_ILi8EEESF_EEENS5_IJSF_SC_EEEEEEEvNS4_8identityENS4_23SM90_TMA_LOAD_MULTICASTES1A_vS1B_EENS_8epilogue10collective18CollectiveEpilogueINS1E_23Sm100TmaWarpSpecializedILi3ELi2ELi32ELb1ELb0EEEJSH_NS5_IJNSS_ISF_SC_EES1J_EEESI_SJ_SI_SJ_NS1E_6fusion15FusionCallbacksIS1I_NS1L_17LinearCombinationISI_fSI_fLNS_15FloatRoundStyleE2EEESH_S1K_JEEENS4_5SM1004TMEM4LOAD26SM100_TMEM_LOAD_16dp256b8xES10_S1A_NS4_17SM75_U32x4_LDSM_NENS4_14SM90_TMA_STOREES1A_NS4_17SM90_U32x4_STSM_NENS4_39AutoVectorizingCopyWithAssumedAlignmentILi128EEEEEEvvEEEEvNT_6ParamsE --------------------------
	.section	.text._ZN7cutlass13device_kernelINS_4gemm6kernel13GemmUniversalIN4cute5tupleIJiiiiEEENS1_10collective13CollectiveMmaINS1_35MainloopSm100TmaUmmaWarpSpecializedILi6ELi2ELi4ENS5_IJNS4_1CILi2EEENSA_ILi1EEESC_EEEEENS5_IJNSA_ILi64EEENSA_ILi192EEESF_EEENS_6half_tENS5_IJlSC_lEEESI_SJ_NS4_8TiledMMAINS4_8MMA_AtomIJNS4_20SM100_MMA_F16BF16_SSISI_SI_fLi64ELi192ELNS4_4UMMA5MajorE0ELSO_0ELNSN_7ScaleInE0ELSP_0EEEEEENS4_6LayoutINS5_IJSC_SC_SC_EEENS5_IJNSA_ILi0EEESU_SU_EEEEENS5_IJNS4_10UnderscoreESX_SX_EEEEENS4_13SM90_TMA_LOADENS4_14ComposedLayoutINS4_7SwizzleILi3ELi4ELi3EEENS4_18smem_ptr_flag_bitsILi16EEENSS_INS5_IJNSA_ILi8EEESF_EEENS5_IJSF_SC_EEEEEEEvNS4_8identityENS4_23SM90_TMA_LOAD_MULTICASTES1A_vS1B_EENS_8epilogue10collective18CollectiveEpilogueINS1E_23Sm100TmaWarpSpecializedILi3ELi2ELi32ELb1ELb0EEEJSH_NS5_IJNSS_ISF_SC_EES1J_EEESI_SJ_SI_SJ_NS1E_6fusion15FusionCallbacksIS1I_NS1L_17LinearCombinationISI_fSI_fLNS_15FloatRoundStyleE2EEESH_S1K_JEEENS4_5SM1004TMEM4LOAD26SM100_TMEM_LOAD_16dp256b8xES10_S1A_NS4_17SM75_U32x4_LDSM_NENS4_14SM90_TMA_STOREES1A_NS4_17SM90_U32x4_STSM_NENS4_39AutoVectorizingCopyWithAssumedAlignmentILi128EEEEEEvvEEEEvNT_6ParamsE,"ax",@progbits
	.align	128
.text._ZN7cutlass13device_kernelINS_4gemm6kernel13GemmUniversalIN4cute5tupleIJiiiiEEENS1_10collective13CollectiveMmaINS1_35MainloopSm100TmaUmmaWarpSpecializedILi6ELi2ELi4ENS5_IJNS4_1CILi2EEENSA_ILi1EEESC_EEEEENS5_IJNSA_ILi64EEENSA_ILi192EEESF_EEENS_6half_tENS5_IJlSC_lEEESI_SJ_NS4_8TiledMMAINS4_8MMA_AtomIJNS4_20SM100_MMA_F16BF16_SSISI_SI_fLi64ELi192ELNS4_4UMMA5MajorE0ELSO_0ELNSN_7ScaleInE0ELSP_0EEEEEENS4_6LayoutINS5_IJSC_SC_SC_EEENS5_IJNSA_ILi0EEESU_SU_EEEEENS5_IJNS4_10UnderscoreESX_SX_EEEEENS4_13SM90_TMA_LOADENS4_14ComposedLayoutINS4_7SwizzleILi3ELi4ELi3EEENS4_18smem_ptr_flag_bitsILi16EEENSS_INS5_IJNSA_ILi8EEESF_EEENS5_IJSF_SC_EEEEEEEvNS4_8identityENS4_23SM90_TMA_LOAD_MULTICASTES1A_vS1B_EENS_8epilogue10collective18CollectiveEpilogueINS1E_23Sm100TmaWarpSpecializedILi3ELi2ELi32ELb1ELb0EEEJSH_NS5_IJNSS_ISF_SC_EES1J_EEESI_SJ_SI_SJ_NS1E_6fusion15FusionCallbacksIS1I_NS1L_17LinearCombinationISI_fSI_fLNS_15FloatRoundStyleE2EEESH_S1K_JEEENS4_5SM1004TMEM4LOAD26SM100_TMEM_LOAD_16dp256b8xES10_S1A_NS4_17SM75_U32x4_LDSM_NENS4_14SM90_TMA_STOREES1A_NS4_17SM90_U32x4_STSM_NENS4_39AutoVectorizingCopyWithAssumedAlignmentILi128EEEEEEvvEEEEvNT_6ParamsE:
        .type           _ZN7cutlass13device_kernelINS_4gemm6kernel13GemmUniversalIN4cute5tupleIJiiiiEEENS1_10collective13CollectiveMmaINS1_35MainloopSm100TmaUmmaWarpSpecializedILi6ELi2ELi4ENS5_IJNS4_1CILi2EEENSA_ILi1EEESC_EEEEENS5_IJNSA_ILi64EEENSA_ILi192EEESF_EEENS_6half_tENS5_IJlSC_lEEESI_SJ_NS4_8TiledMMAINS4_8MMA_AtomIJNS4_20SM100_MMA_F16BF16_SSISI_SI_fLi64ELi192ELNS4_4UMMA5MajorE0ELSO_0ELNSN_7ScaleInE0ELSP_0EEEEEENS4_6LayoutINS5_IJSC_SC_SC_EEENS5_IJNSA_ILi0EEESU_SU_EEEEENS5_IJNS4_10UnderscoreESX_SX_EEEEENS4_13SM90_TMA_LOADENS4_14ComposedLayoutINS4_7SwizzleILi3ELi4ELi3EEENS4_18smem_ptr_flag_bitsILi16EEENSS_INS5_IJNSA_ILi8EEESF_EEENS5_IJSF_SC_EEEEEEEvNS4_8identityENS4_23SM90_TMA_LOAD_MULTICASTES1A_vS1B_EENS_8epilogue10collective18CollectiveEpilogueINS1E_23Sm100TmaWarpSpecializedILi3ELi2ELi32ELb1ELb0EEEJSH_NS5_IJNSS_ISF_SC_EES1J_EEESI_SJ_SI_SJ_NS1E_6fusion15FusionCallbacksIS1I_NS1L_17LinearCombinationISI_fSI_fLNS_15FloatRoundStyleE2EEESH_S1K_JEEENS4_5SM1004TMEM4LOAD26SM100_TMEM_LOAD_16dp256b8xES10_S1A_NS4_17SM75_U32x4_LDSM_NENS4_14SM90_TMA_STOREES1A_NS4_17SM90_U32x4_STSM_NENS4_39AutoVectorizingCopyWithAssumedAlignmentILi128EEEEEEvvEEEEvNT_6ParamsE,@function
        .size           _ZN7cutlass13device_kernelINS_4gemm6kernel13GemmUniversalIN4cute5tupleIJiiiiEEENS1_10collective13CollectiveMmaINS1_35MainloopSm100TmaUmmaWarpSpecializedILi6ELi2ELi4ENS5_IJNS4_1CILi2EEENSA_ILi1EEESC_EEEEENS5_IJNSA_ILi64EEENSA_ILi192EEESF_EEENS_6half_tENS5_IJlSC_lEEESI_SJ_NS4_8TiledMMAINS4_8MMA_AtomIJNS4_20SM100_MMA_F16BF16_SSISI_SI_fLi64ELi192ELNS4_4UMMA5MajorE0ELSO_0ELNSN_7ScaleInE0ELSP_0EEEEEENS4_6LayoutINS5_IJSC_SC_SC_EEENS5_IJNSA_ILi0EEESU_SU_EEEEENS5_IJNS4_10UnderscoreESX_SX_EEEEENS4_13SM90_TMA_LOADENS4_14ComposedLayoutINS4_7SwizzleILi3ELi4ELi3EEENS4_18smem_ptr_flag_bitsILi16EEENSS_INS5_IJNSA_ILi8EEESF_EEENS5_IJSF_SC_EEEEEEEvNS4_8identityENS4_23SM90_TMA_LOAD_MULTICASTES1A_vS1B_EENS_8epilogue10collective18CollectiveEpilogueINS1E_23Sm100TmaWarpSpecializedILi3ELi2ELi32ELb1ELb0EEEJSH_NS5_IJNSS_ISF_SC_EES1J_EEESI_SJ_SI_SJ_NS1E_6fusion15FusionCallbacksIS1I_NS1L_17LinearCombinationISI_fSI_fLNS_15FloatRoundStyleE2EEESH_S1K_JEEENS4_5SM1004TMEM4LOAD26SM100_TMEM_LOAD_16dp256b8xES10_S1A_NS4_17SM75_U32x4_LDSM_NENS4_14SM90_TMA_STOREES1A_NS4_17SM90_U32x4_STSM_NENS4_39AutoVectorizingCopyWithAssumedAlignmentILi128EEEEEEvvEEEEvNT_6ParamsE,(.L_x_176 - _ZN7cutlass13device_kernelINS_4gemm6kernel13GemmUniversalIN4cute5tupleIJiiiiEEENS1_10collective13CollectiveMmaINS1_35MainloopSm100TmaUmmaWarpSpecializedILi6ELi2ELi4ENS5_IJNS4_1CILi2EEENSA_ILi1EEESC_EEEEENS5_IJNSA_ILi64EEENSA_ILi192EEESF_EEENS_6half_tENS5_IJlSC_lEEESI_SJ_NS4_8TiledMMAINS4_8MMA_AtomIJNS4_20SM100_MMA_F16BF16_SSISI_SI_fLi64ELi192ELNS4_4UMMA5MajorE0ELSO_0ELNSN_7ScaleInE0ELSP_0EEEEEENS4_6LayoutINS5_IJSC_SC_SC_EEENS5_IJNSA_ILi0EEESU_SU_EEEEENS5_IJNS4_10UnderscoreESX_SX_EEEEENS4_13SM90_TMA_LOADENS4_14ComposedLayoutINS4_7SwizzleILi3ELi4ELi3EEENS4_18smem_ptr_flag_bitsILi16EEENSS_INS5_IJNSA_ILi8EEESF_EEENS5_IJSF_SC_EEEEEEEvNS4_8identityENS4_23SM90_TMA_LOAD_MULTICASTES1A_vS1B_EENS_8epilogue10collective18CollectiveEpilogueINS1E_23Sm100TmaWarpSpecializedILi3ELi2ELi32ELb1ELb0EEEJSH_NS5_IJNSS_ISF_SC_EES1J_EEESI_SJ_SI_SJ_NS1E_6fusion15FusionCallbacksIS1I_NS1L_17LinearCombinationISI_fSI_fLNS_15FloatRoundStyleE2EEESH_S1K_JEEENS4_5SM1004TMEM4LOAD26SM100_TMEM_LOAD_16dp256b8xES10_S1A_NS4_17SM75_U32x4_LDSM_NENS4_14SM90_TMA_STOREES1A_NS4_17SM90_U32x4_STSM_NENS4_39AutoVectorizingCopyWithAssumedAlignmentILi128EEEEEEvvEEEEvNT_6ParamsE)
        .other          _ZN7cutlass13device_kernelINS_4gemm6kernel13GemmUniversalIN4cute5tupleIJiiiiEEENS1_10collective13CollectiveMmaINS1_35MainloopSm100TmaUmmaWarpSpecializedILi6ELi2ELi4ENS5_IJNS4_1CILi2EEENSA_ILi1EEESC_EEEEENS5_IJNSA_ILi64EEENSA_ILi192EEESF_EEENS_6half_tENS5_IJlSC_lEEESI_SJ_NS4_8TiledMMAINS4_8MMA_AtomIJNS4_20SM100_MMA_F16BF16_SSISI_SI_fLi64ELi192ELNS4_4UMMA5MajorE0ELSO_0ELNSN_7ScaleInE0ELSP_0EEEEEENS4_6LayoutINS5_IJSC_SC_SC_EEENS5_IJNSA_ILi0EEESU_SU_EEEEENS5_IJNS4_10UnderscoreESX_SX_EEEEENS4_13SM90_TMA_LOADENS4_14ComposedLayoutINS4_7SwizzleILi3ELi4ELi3EEENS4_18smem_ptr_flag_bitsILi16EEENSS_INS5_IJNSA_ILi8EEESF_EEENS5_IJSF_SC_EEEEEEEvNS4_8identityENS4_23SM90_TMA_LOAD_MULTICASTES1A_vS1B_EENS_8epilogue10collective18CollectiveEpilogueINS1E_23Sm100TmaWarpSpecializedILi3ELi2ELi32ELb1ELb0EEEJSH_NS5_IJNSS_ISF_SC_EES1J_EEESI_SJ_SI_SJ_NS1E_6fusion15FusionCallbacksIS1I_NS1L_17LinearCombinationISI_fSI_fLNS_15FloatRoundStyleE2EEESH_S1K_JEEENS4_5SM1004TMEM4LOAD26SM100_TMEM_LOAD_16dp256b8xES10_S1A_NS4_17SM75_U32x4_LDSM_NENS4_14SM90_TMA_STOREES1A_NS4_17SM90_U32x4_STSM_NENS4_39AutoVectorizingCopyWithAssumedAlignmentILi128EEEEEEvvEEEEvNT_6ParamsE,@"STO_CUDA_ENTRY STV_DEFAULT"
_ZN7cutlass13device_kernelINS_4gemm6kernel13GemmUniversalIN4cute5tupleIJiiiiEEENS1_10collective13CollectiveMmaINS1_35MainloopSm100TmaUmmaWarpSpecializedILi6ELi2ELi4ENS5_IJNS4_1CILi2EEENSA_ILi1EEESC_EEEEENS5_IJNSA_ILi64EEENSA_ILi192EEESF_EEENS_6half_tENS5_IJlSC_lEEESI_SJ_NS4_8TiledMMAINS4_8MMA_AtomIJNS4_20SM100_MMA_F16BF16_SSISI_SI_fLi64ELi192ELNS4_4UMMA5MajorE0ELSO_0ELNSN_7ScaleInE0ELSP_0EEEEEENS4_6LayoutINS5_IJSC_SC_SC_EEENS5_IJNSA_ILi0EEESU_SU_EEEEENS5_IJNS4_10UnderscoreESX_SX_EEEEENS4_13SM90_TMA_LOADENS4_14ComposedLayoutINS4_7SwizzleILi3ELi4ELi3EEENS4_18smem_ptr_flag_bitsILi16EEENSS_INS5_IJNSA_ILi8EEESF_EEENS5_IJSF_SC_EEEEEEEvNS4_8identityENS4_23SM90_TMA_LOAD_MULTICASTES1A_vS1B_EENS_8epilogue10collective18CollectiveEpilogueINS1E_23Sm100TmaWarpSpecializedILi3ELi2ELi32ELb1ELb0EEEJSH_NS5_IJNSS_ISF_SC_EES1J_EEESI_SJ_SI_SJ_NS1E_6fusion15FusionCallbacksIS1I_NS1L_17LinearCombinationISI_fSI_fLNS_15FloatRoundStyleE2EEESH_S1K_JEEENS4_5SM1004TMEM4LOAD26SM100_TMEM_LOAD_16dp256b8xES10_S1A_NS4_17SM75_U32x4_LDSM_NENS4_14SM90_TMA_STOREES1A_NS4_17SM90_U32x4_STSM_NENS4_39AutoVectorizingCopyWithAssumedAlignmentILi128EEEEEEvvEEEEvNT_6ParamsE:
[----:B------:R-:W1:Y:S01]  /*0000*/  LDC R1, c[0x0][0x37c] ;  /* 0x0000df00ff017b82 */ /* 0x000e620000000800 */
[----:B------:R-:W2:Y:S01]  /*0010*/  S2R R90, SR_TID.X ;  /* 0x00000000005a7919 */ /* 0x000ea20000002100 */
[----:B------:R-:W3:Y:S01]  /*0020*/  LDCU.64 UR8, c[0x0][0x890] ;  /* 0x00011200ff0877ac */ /* 0x000ee20008000a00 */
[----:B------:R-:W-:Y:S02]  /*0030*/  PRMT R78, RZ, 0x7610, R78 ;  /* 0x00007610ff4e7816 */ /* 0x000fe4000000004e */
[----:B------:R-:W-:Y:S01]  /*0040*/  ELECT P3, URZ, PT ;  /* 0x0000000000ff782f */ /* 0x000fe20003860000 */
[----:B---3--:R-:W-:-:S04]  /*0050*/  UISETP.NE.U32.AND UP0, UPT, UR8, URZ, UPT ;  /* 0x000000ff0800728c */ /* 0x008fc8000bf05070 */
[----:B------:R-:W-:Y:S01]  /*0060*/  UISETP.NE.AND.EX UP0, UPT, UR9, URZ, UPT, UP0 ;  /* 0x000000ff0900728c */ /* 0x000fe2000bf05300 */
[----:B--2---:R-:W-:-:S05]  /*0070*/  SHF.R.U32.HI R79, RZ, 0x5, R90 ;  /* 0x00000005ff4f7819 */ /* 0x004fca000001165a */
[----:B------:R-:W2:Y:S02]  /*0080*/  SHFL.IDX PT, R0, R79, RZ, 0x1f ;  /* 0x00001fff4f007589 */ /* 0x000ea400000e0000 */
[----:B--2---:R-:W-:Y:S01]  /*0090*/  R2UR UR21, R0 ;  /* 0x00000000001572ca */ /* 0x004fe200000e0000 */
[----:B-1----:R-:W-:-:S14]  /*00a0*/  BRA.U UP0, `(.L_x_0) ;  /* 0x0000000100307547 */ /* 0x002fdc000b800000 */
[----:B------:R-:W1:Y:S02]  /*00b0*/  LDCU.64 UR4, c[0x0][0x888] ;  /* 0x00011100ff0477ac */ /* 0x000e640008000a00 */
[----:B-1----:R-:W-:-:S04]  /*00c0*/  UISETP.NE.U32.AND UP0, UPT, UR4, URZ, UPT ;  /* 0x000000ff0400728c */ /* 0x002fc8000bf05070 */
[----:B------:R-:W-:-:S09]  /*00d0*/  UISETP.NE.AND.EX UP0, UPT, UR5, URZ, UPT, UP0 ;  /* 0x000000ff0500728c */ /* 0x000fd2000bf05300 */
[----:B------:R-:W-:Y:S05]  /*00e0*/  BRA.U !UP0, `(.L_x_1) ;  /* 0x0000000108147547 */ /* 0x000fea000b800000 */
[----:B------:R-:W1:Y:S01]  /*00f0*/  LDC.64 R2, c[0x0][0x888] ;  /* 0x00022200ff027b82 */ /* 0x000e620000000a00 */
[----:B------:R-:W1:Y:S02]  /*0100*/  LDCU.64 UR4, c[0x0][0x358] ;  /* 0x00006b00ff0477ac */ /* 0x000e640008000a00 */
[----:B-1----:R1:W5:Y:S01]  /*0110*/  LDG.E R39, desc[UR4][R2.64] ;  /* 0x0000000402277981 */ /* 0x002362000c1e1900 */
[----:B------:R-:W-:Y:S01]  /*0120*/  HFMA2 R78, -RZ, RZ, 0, 5.9604644775390625e-08 ;  /* 0x00000001ff4e7431 */ /* 0x000fe200000001ff */
[----:B------:R-:W-:Y:S05]  /*0130*/  BRA `(.L_x_0) ;  /* 0x00000000000c7947 */ /* 0x000fea0003800000 */
.L_x_1:
[----:B------:R-:W1:Y:S01]  /*0140*/  LDCU UR4, c[0x0][0x880] ;  /* 0x00011000ff0477ac */ /* 0x000e620008000800 */
[----:B------:R-:W-:Y:S01]  /*0150*/  HFMA2 R78, -RZ, RZ, 0, 5.9604644775390625e-08 ;  /* 0x00000001ff4e7431 */ /* 0x000fe200000001ff */
[----:B-1----:R-:W-:-:S07]  /*0160*/  MOV R39, UR4 ;  /* 0x0000000400277c02 */ /* 0x002fce0008000f00 */
.L_x_0:
[----:B------:R-:W2:Y:S02]  /*0170*/  LDCU.64 UR4, c[0x0][0x8b0] ;  /* 0x00011600ff0477ac */ /* 0x000ea40008000a00 */
[----:B--2---:R-:W-:-:S04]  /*0180*/  UISETP.NE.U32.AND UP0, UPT, UR4, URZ, UPT ;  /* 0x000000ff0400728c */ /* 0x004fc8000bf05070 */
[----:B------:R-:W-:-:S09]  /*0190*/  UISETP.NE.AND.EX UP0, UPT, UR5, URZ, UPT, UP0 ;  /* 0x000000ff0500728c */ /* 0x000fd2000bf05300 */
[----:B------:R-:W-:Y:S05]  /*01a0*/  BRA.U UP0, `(.L_x_2) ;  /* 0x0000000100287547 */ /* 0x000fea000b800000 */
[----:B------:R-:W2:Y:S02]  /*01b0*/  LDCU.64 UR4, c[0x0][0x8a8] ;  /* 0x00011500ff0477ac */ /* 0x000ea40008000a00 */
[----:B--2---:R-:W-:-:S04]  /*01c0*/  UISETP.NE.U32.AND UP0, UPT, UR4, URZ, UPT ;  /* 0x000000ff0400728c */ /* 0x004fc8000bf05070 */
[----:B------:R-:W-:-:S09]  /*01d0*/  UISETP.NE.AND.EX UP0, UPT, UR5, URZ, UPT, UP0 ;  /* 0x000000ff0500728c */ /* 0x000fd2000bf05300 */
[----:B------:R-:W-:Y:S05]  /*01e0*/  BRA.U !UP0, `(.L_x_3) ;  /* 0x0000000108107547 */ /* 0x000fea000b800000 */
[----:B-1----:R-:W1:Y:S01]  /*01f0*/  LDC.64 R2, c[0x0][0x8a8] ;  /* 0x00022a00ff027b82 */ /* 0x002e620000000a00 */
[----:B------:R-:W1:Y:S02]  /*0200*/  LDCU.64 UR4, c[0x0][0x358] ;  /* 0x00006b00ff0477ac */ /* 0x000e640008000a00 */
[----:B-1----:R2:W5:Y:S01]  /*0210*/  LDG.E R37, desc[UR4][R2.64] ;  /* 0x0000000402257981 */ /* 0x002562000c1e1900 */
[----:B------:R-:W-:Y:S05]  /*0220*/  BRA `(.L_x_2) ;  /* 0x0000000000087947 */ /* 0x000fea0003800000 */
.L_x_3:
[----:B------:R-:W2:Y:S02]  /*0230*/  LDCU UR4, c[0x0][0x8a0] ;  /* 0x00011400ff0477ac */ /* 0x000ea40008000800 */
[----:B--2---:R-:W-:Y:S02]  /*0240*/  MOV R37, UR4 ;  /* 0x0000000400257c02 */ /* 0x004fe40008000f00 */
.L_x_2:
[----:B------:R-:W-:Y:S01]  /*0250*/  IMAD.U32 R0, RZ, RZ, UR21 ;  /* 0x00000015ff007e24 */ /* 0x000fe2000f8e00ff */
[----:B------:R-:W-:Y:S04]  /*0260*/  BSSY.RECONVERGENT B0, `(.L_x_4) ;  /* 0x000000c000007945 */ /* 0x000fe80003800200 */
[C---:B------:R-:W-:Y:S02]  /*0270*/  ISETP.NE.OR P1, PT, R0.reuse, 0x1, !P3 ;  /* 0x000000010000780c */ /* 0x040fe40005f25670 */
[----:B------:R-:W-:-:S11]  /*0280*/  ISETP.NE.OR P0, PT, R0, 0x3, !P3 ;  /* 0x000000030000780c */ /* 0x000fd60005f05670 */
[----:B------:R-:W-:Y:S05]  /*0290*/  @P1 BRA `(.L_x_5) ;  /* 0x0000000000201947 */ /* 0x000fea0003800000 */
[----:B------:R-:W3:Y:S02]  /*02a0*/  LDCU.64 UR4, c[0x0][0x348] ;  /* 0x00006900ff0477ac */ /* 0x000ee40008000a00 */
[----:B---3--:R-:W-:Y:S02]  /*02b0*/  UIADD3 UR6, UP1, UPT, UR4, 0x80, URZ ;  /* 0x0000008004067890 */ /* 0x008fe4000ff3e0ff */
[----:B------:R-:W-:Y:S02]  /*02c0*/  UIADD3 UR4, UP0, UPT, UR4, 0x180, URZ ;  /* 0x0000018004047890 */ /* 0x000fe4000ff1e0ff */
[----:B------:R-:W-:Y:S02]  /*02d0*/  UIADD3.X UR7, UPT, UPT, URZ, UR5, URZ, UP1, !UPT ;  /* 0x00000005ff077290 */ /* 0x000fe40008ffe4ff */
[----:B------:R-:W-:-:S07]  /*02e0*/  UIADD3.X UR5, UPT, UPT, URZ, UR5, URZ, UP0, !UPT ;  /* 0x00000005ff057290 */ /* 0x000fce00087fe4ff */
[----:B------:R3:W-:Y:S02]  /*02f0*/  UTMACCTL.PF [UR6] ;  /* 0x00000000060079b9 */ /* 0x0007e40008040000 */
[----:B------:R3:W-:Y:S02]  /*0300*/  UTMACCTL.PF [UR4] ;  /* 0x00000000040079b9 */ /* 0x0007e40008040000 */
[----:B---3--:R-:W-:Y:S01]  /*0310*/  NOP ;  /* 0x0000000000007918 */ /* 0x008fe20000000000 */
.L_x_5:
[----:B------:R-:W-:Y:S05]  /*0320*/  BSYNC.RECONVERGENT B0 ;  /* 0x0000000000007941 */ /* 0x000fea0003800200 */
.L_x_4:
[----:B------:R-:W-:Y:S04]  /*0330*/  BSSY.RECONVERGENT B0, `(.L_x_6) ;  /* 0x000000a000007945 */ /* 0x000fe80003800200 */
        /* <DEDUP_REMOVED lines=9> */
.L_x_7:
[----:B------:R-:W-:Y:S05]  /*03d0*/  BSYNC.RECONVERGENT B0 ;  /* 0x0000000000007941 */ /* 0x000fea0003800200 */
.L_x_6:
[----:B------:R-:W3:Y:S01]  /*03e0*/  LDCU.64 UR4, c[0x0][0x888] ;  /* 0x00011100ff0477ac */ /* 0x000ee20008000a00 */
[----:B------:R-:W-:Y:S02]  /*03f0*/  UISETP.EQ.U32.AND UP1, UPT, UR8, URZ, UPT ;  /* 0x000000ff0800728c */ /* 0x000fe4000bf22070 */
[----:B------:R-:W-:Y:S02]  /*0400*/  UPLOP3.LUT UP3, UPT, UPT, UPT, UPT, 0x80, 0x8 ;  /* 0x000000000008789c */ /* 0x000fe40003f6f070 */
[----:B---3--:R-:W-:-:S04]  /*0410*/  UISETP.NE.U32.AND UP0, UPT, UR4, URZ, UPT ;  /* 0x000000ff0400728c */ /* 0x008fc8000bf05070 */
[----:B------:R-:W-:-:S04]  /*0420*/  UISETP.NE.AND.EX UP2, UPT, UR5, URZ, UPT, UP0 ;  /* 0x000000ff0500728c */ /* 0x000fc8000bf45300 */
[----:B------:R-:W-:-:S04]  /*0430*/  UISETP.EQ.OR.EX UP4, UPT, UR9, URZ, !UP2, UP1 ;  /* 0x000000ff0900728c */ /* 0x000fc8000d782710 */
[----:B------:R-:W-:-:S06]  /*0440*/  UP2UR UR4, UPR, URZ, 0x10 ;  /* 0x00000010ff047883 */ /* 0x000fcc0008000000 */
[----:B------:R-:W-:Y:S01]  /*0450*/  MOV R81, UR4 ;  /* 0x0000000400517c02 */ /* 0x000fe20008000f00 */
[----:B------:R-:W-:Y:S06]  /*0460*/  BRA.U !UP4, `(.L_x_8) ;  /* 0x000000010c207547 */ /* 0x000fec000b800000 */
[----:B------:R-:W-:Y:S01]  /*0470*/  UISETP.NE.U32.AND UP1, UPT, UR8, URZ, UPT ;  /* 0x000000ff0800728c */ /* 0x000fe2000bf25070 */
[----:B-----5:R-:W-:Y:S01]  /*0480*/  FSETP.NEU.AND P0, PT, R39, RZ, PT ;  /* 0x000000ff2700720b */ /* 0x020fe20003f0d000 */
[----:B------:R-:W-:Y:S02]  /*0490*/  USEL UR4, URZ, 0xffffffff, UP2 ;  /* 0xffffffffff047887 */ /* 0x000fe40009000000 */
[----:B------:R-:W-:-:S10]  /*04a0*/  UISETP.NE.AND.EX UP1, UPT, UR9, URZ, UPT, UP1 ;  /* 0x000000ff0900728c */ /* 0x000fd4000bf25310 */
[----:B------:R-:W-:Y:S01]  /*04b0*/  VOTEU.ANY UP0, P0 ;  /* 0x0000000000ff7886 */ /* 0x000fe20000000100 */
[----:B------:R-:W-:-:S04]  /*04c0*/  @!UP1 USEL UR4, URZ, 0xffffffff, UP0 ;  /* 0xffffffffff049887 */ /* 0x000fc80008000000 */
[----:B------:R-:W-:-:S04]  /*04d0*/  ULOP3.LUT UR4, UR4, 0x1, URZ, 0xc0, !UPT ;  /* 0x0000000104047892 */ /* 0x000fc8000f8ec0ff */
[----:B------:R-:W-:-:S11]  /*04e0*/  UISETP.NE.U32.AND UP3, UPT, UR4, 0x1, UPT ;  /* 0x000000010400788c */ /* 0x000fd6000bf65070 */
.L_x_8:
[----:B-12---:R-:W1:Y:S01]  /*04f0*/  SHFL.IDX PT, R2, R79, RZ, 0x1f ;  /* 0x00001fff4f027589 */ /* 0x006e6200000e0000 */
[----:B------:R-:W-:Y:S01]  /*0500*/  UISETP.NE.AND UP6, UPT, UR21, 0x2, UPT ;  /* 0x000000021500788c */ /* 0x000fe2000bfc5270 */
[----:B-1----:R-:W-:-:S13]  /*0510*/  ISETP.NE.AND P0, PT, R2, RZ, PT ;  /* 0x000000ff0200720c */ /* 0x002fda0003f05270 */
[----:B------:R-:W-:Y:S05]  /*0520*/  @P0 BRA `(.L_x_9) ;  /* 0x0000000000680947 */ /* 0x000fea0003800000 */
[----:B------:R-:W1:Y:S01]  /*0530*/  S2UR UR4, SR_CgaCtaId ;  /* 0x00000000000479c3 */ /* 0x000e620000008800 */
[----:B------:R-:W-:Y:S01]  /*0540*/  UMOV UR5, 0x400 ;  /* 0x0000040000057882 */ /* 0x000fe20000000000 */
[----:B------:R-:W-:Y:S01]  /*0550*/  UMOV UR8, 0x1 ;  /* 0x0000000100087882 */ /* 0x000fe20000000000 */
[----:B------:R-:W-:Y:S01]  /*0560*/  UMOV UR6, 0x2 ;  /* 0x0000000200067882 */ /* 0x000fe20000000000 */
[----:B------:R-:W-:-:S04]  /*0570*/  UIADD3 UR8, UPT, UPT, -UR8, 0x100000, URZ ;  /* 0x0010000008087890 */ /* 0x000fc8000fffe1ff */
[----:B------:R-:W-:Y:S02]  /*0580*/  USHF.L.U32 UR9, UR8, 0xb, URZ ;  /* 0x0000000b08097899 */ /* 0x000fe400080006ff */
[----:B------:R-:W-:Y:S02]  /*0590*/  USHF.L.U32 UR8, UR8, 0x1, URZ ;  /* 0x0000000108087899 */ /* 0x000fe400080006ff */
[----:B------:R-:W-:-:S04]  /*05a0*/  UIADD3 UR6, UPT, UPT, -UR6, 0x100000, URZ ;  /* 0x0010000006067890 */ /* 0x000fc8000fffe1ff */
[----:B------:R-:W-:Y:S02]  /*05b0*/  USHF.L.U32 UR7, UR6, 0xb, URZ ;  /* 0x0000000b06077899 */ /* 0x000fe400080006ff */
[----:B------:R-:W-:Y:S01]  /*05c0*/  USHF.L.U32 UR6, UR6, 0x1, URZ ;  /* 0x0000000106067899 */ /* 0x000fe200080006ff */
[----:B------:R-:W-:Y:S01]  /*05d0*/  ELECT P0, URZ, PT ;  /* 0x0000000000ff782f */ /* 0x000fe20003800000 */
[----:B-1----:R-:W-:Y:S01]  /*05e0*/  ULEA UR4, UR4, UR5, 0x18 ;  /* 0x0000000504047291 */ /* 0x002fe2000f8ec0ff */
[----:B------:R-:W1:Y:S11]  /*05f0*/  FENCE.VIEW.ASYNC.S ;  /* 0x00000000000073c6 */ /* 0x000e760000000000 */
[----:B-1----:R1:W2:Y:S01]  /*0600*/  SYNCS.EXCH.64 URZ, [UR4], UR8 ;  /* 0x0000000804ff75b2 */ /* 0x0022a20008000100 */
[----:B------:R1:W3:Y:S01]  /*0610*/  SYNCS.EXCH.64 URZ, [UR4+0x30], UR6 ;  /* 0x0000300604ff75b2 */ /* 0x0002e20008000100 */
[----:B------:R1:W4:Y:S01]  /*0620*/  SYNCS.EXCH.64 URZ, [UR4+0x8], UR8 ;  /* 0x0000080804ff75b2 */ /* 0x0003220008000100 */
[----:B------:R1:W1:Y:S01]  /*0630*/  SYNCS.EXCH.64 URZ, [UR4+0x38], UR6 ;  /* 0x0000380604ff75b2 */ /* 0x0002620008000100 */
        /* <DEDUP_REMOVED lines=8> */
[----:B------:R-:W-:Y:S01]  /*06c0*/  NOP ;  /* 0x0000000000007918 */ /* 0x000fe20000000000 */
.L_x_9:
[----:B------:R-:W2:Y:S01]  /*06d0*/  SHFL.IDX PT, R2, R79, RZ, 0x1f ;  /* 0x00001fff4f027589 */ /* 0x000ea200000e0000 */
[----:B------:R-:W-:Y:S01]  /*06e0*/  NOP ;  /* 0x0000000000007918 */ /* 0x000fe20000000000 */
[----:B--2---:R-:W-:-:S13]  /*06f0*/  ISETP.NE.AND P0, PT, R2, 0x1, PT ;  /* 0x000000010200780c */ /* 0x004fda0003f05270 */
[----:B------:R-:W-:Y:S05]  /*0700*/  @P0 BRA `(.L_x_10) ;  /* 0x0000000000500947 */ /* 0x000fea0003800000 */
[----:B-1----:R-:W1:Y:S01]  /*0710*/  S2UR UR4, SR_CgaCtaId ;  /* 0x00000000000479c3 */ /* 0x002e620000008800 */
        /* <DEDUP_REMOVED lines=12> */
[----:B-1----:R2:W1:Y:S01]  /*07e0*/  SYNCS.EXCH.64 URZ, [UR4+0x60], UR8 ;  /* 0x0000600804ff75b2 */ /* 0x0024620008000100 */
[----:B------:R2:W1:Y:S01]  /*07f0*/  SYNCS.EXCH.64 URZ, [UR4+0x78], UR6 ;  /* 0x0000780604ff75b2 */ /* 0x0004620008000100 */
[----:B------:R2:W1:Y:S01]  /*0800*/  SYNCS.EXCH.64 URZ, [UR4+0x68], UR8 ;  /* 0x0000680804ff75b2 */ /* 0x0004620008000100 */
[----:B------:R2:W1:Y:S01]  /*0810*/  SYNCS.EXCH.64 URZ, [UR4+0x80], UR6 ;  /* 0x0000800604ff75b2 */ /* 0x0004620008000100 */
[----:B------:R2:W1:Y:S01]  /*0820*/  SYNCS.EXCH.64 URZ, [UR4+0x70], UR8 ;  /* 0x0000700804ff75b2 */ /* 0x0004620008000100 */
[----:B------:R2:W1:Y:S02]  /*0830*/  SYNCS.EXCH.64 URZ, [UR4+0x88], UR6 ;  /* 0x0000880604ff75b2 */ /* 0x0004640008000100 */
[----:B--2---:R-:W-:Y:S01]  /*0840*/  NOP ;  /* 0x0000000000007918 */ /* 0x004fe20000000000 */
.L_x_10:
[----:B------:R-:W2:Y:S01]  /*0850*/  SHFL.IDX PT, R2, R79, RZ, 0x1f ;  /* 0x00001fff4f027589 */ /* 0x000ea200000e0000 */
[----:B------:R-:W-:Y:S01]  /*0860*/  NOP ;  /* 0x0000000000007918 */ /* 0x000fe20000000000 */
[----:B--2---:R-:W-:-:S13]  /*0870*/  ISETP.NE.AND P0, PT, R2, 0x3, PT ;  /* 0x000000030200780c */ /* 0x004fda0003f05270 */
[----:B------:R-:W-:Y:S05]  /*0880*/  @P0 BRA `(.L_x_11) ;  /* 0x0000000000300947 */ /* 0x000fea0003800000 */
[----:B-1----:R-:W1:Y:S01]  /*0890*/  S2UR UR4, SR_CgaCtaId ;  /* 0x00000000000479c3 */ /* 0x002e620000008800 */
[----:B------:R-:W-:Y:S01]  /*08a0*/  UMOV UR6, 0x400 ;  /* 0x0000040000067882 */ /* 0x000fe20000000000 */
[----:B------:R-:W-:Y:S01]  /*08b0*/  UMOV UR5, 0x20 ;  /* 0x0000002000057882 */ /* 0x000fe20000000000 */
[----:B------:R-:W-:Y:S01]  /*08c0*/  ELECT P0, URZ, PT ;  /* 0x0000000000ff782f */ /* 0x000fe20003800000 */
[----:B-1----:R-:W-:Y:S02]  /*08d0*/  ULEA UR6, UR4, UR6, 0x18 ;  /* 0x0000000604067291 */ /* 0x002fe4000f8ec0ff */
[----:B------:R-:W-:-:S04]  /*08e0*/  UIADD3 UR4, UPT, UPT, -UR5, 0x100000, URZ ;  /* 0x0010000005047890 */ /* 0x000fc8000fffe1ff */
[----:B------:R-:W-:Y:S02]  /*08f0*/  USHF.L.U32 UR5, UR4, 0xb, URZ ;  /* 0x0000000b04057899 */ /* 0x000fe400080006ff */
[----:B------:R-:W-:Y:S01]  /*0900*/  USHF.L.U32 UR4, UR4, 0x1, URZ ;  /* 0x0000000104047899 */ /* 0x000fe200080006ff */
[----:B------:R-:W1:Y:S11]  /*0910*/  FENCE.VIEW.ASYNC.S ;  /* 0x00000000000073c6 */ /* 0x000e760000000000 */
[----:B-1----:R2:W1:Y:S01]  /*0920*/  SYNCS.EXCH.64 URZ, [UR6+0x90], UR4 ;  /* 0x0000900406ff75b2 */ /* 0x0024620008000100 */
[----:B------:R2:W1:Y:S02]  /*0930*/  SYNCS.EXCH.64 URZ, [UR6+0x98], UR4 ;  /* 0x0000980406ff75b2 */ /* 0x0004640008000100 */
[----:B--2---:R-:W-:Y:S01]  /*0940*/  NOP ;  /* 0x0000000000007918 */ /* 0x004fe20000000000 */
.L_x_11:
[----:B------:R-:W2:Y:S01]  /*0950*/  SHFL.IDX PT, R2, R79, RZ, 0x1f ;  /* 0x00001fff4f027589 */ /* 0x000ea200000e0000 */
[----:B------:R-:W-:Y:S01]  /*0960*/  NOP ;  /* 0x0000000000007918 */ /* 0x000fe20000000000 */
[----:B--2---:R-:W-:-:S13]  /*0970*/  ISETP.NE.AND P0, PT, R2, 0x4, PT ;  /* 0x000000040200780c */ /* 0x004fda0003f05270 */
[----:B------:R-:W-:Y:S05]  /*0980*/  @P0 BRA `(.L_x_12) ;  /* 0x00000000004c0947 */ /* 0x000fea0003800000 */
[----:B-1----:R-:W1:Y:S01]  /*0990*/  S2UR UR6, SR_CgaCtaId ;  /* 0x00000000000679c3 */ /* 0x002e620000008800 */
[----:B------:R-:W-:Y:S01]  /*09a0*/  UMOV UR4, 0x1e0 ;  /* 0x000001e000047882 */ /* 0x000fe20000000000 */
[----:B------:R-:W-:Y:S01]  /*09b0*/  UMOV UR5, 0x400 ;  /* 0x0000040000057882 */ /* 0x000fe20000000000 */
[----:B------:R-:W-:Y:S01]  /*09c0*/  USEL UR4, UR4, 0x1a0, UP3 ;  /* 0x000001a004047887 */ /* 0x000fe20009800000 */
[----:B------:R-:W-:Y:S01]  /*09d0*/  UMOV UR8, 0x1 ;  /* 0x0000000100087882 */ /* 0x000fe20000000000 */
[----:B------:R-:W-:Y:S01]  /*09e0*/  ELECT P0, URZ, PT ;  /* 0x0000000000ff782f */ /* 0x000fe20003800000 */
[----:B------:R-:W-:-:S04]  /*09f0*/  UIADD3 UR8, UPT, UPT, -UR8, 0x100000, URZ ;  /* 0x0010000008087890 */ /* 0x000fc8000fffe1ff */
[----:B------:R-:W-:Y:S02]  /*0a00*/  USHF.L.U32 UR9, UR8, 0xb, URZ ;  /* 0x0000000b08097899 */ /* 0x000fe400080006ff */
[----:B------:R-:W-:Y:S02]  /*0a10*/  USHF.L.U32 UR8, UR8, 0x1, URZ ;  /* 0x0000000108087899 */ /* 0x000fe400080006ff */
[----:B-1----:R-:W-:Y:S02]  /*0a20*/  ULEA UR6, UR6, UR5, 0x18 ;  /* 0x0000000506067291 */ /* 0x002fe4000f8ec0ff */
[----:B------:R-:W-:-:S04]  /*0a30*/  UIADD3 UR4, UPT, UPT, -UR4, 0x100000, URZ ;  /* 0x0010000004047890 */ /* 0x000fc8000fffe1ff */
[----:B------:R-:W-:Y:S02]  /*0a40*/  USHF.L.U32 UR5, UR4, 0xb, URZ ;  /* 0x0000000b04057899 */ /* 0x000fe400080006ff */
[----:B------:R-:W-:Y:S01]  /*0a50*/  USHF.L.U32 UR4, UR4, 0x1, URZ ;  /* 0x0000000104047899 */ /* 0x000fe200080006ff */
[----:B------:R-:W1:Y:S03]  /*0a60*/  FENCE.VIEW.ASYNC.S ;  /* 0x00000000000073c6 */ /* 0x000e660000000000 */
[----:B-1----:R2:W1:Y:S08]  /*0a70*/  SYNCS.EXCH.64 URZ, [UR6+0xa0], UR8 ;  /* 0x0000a00806ff75b2 */ /* 0x0024700008000100 */
[----:B------:R2:W1:Y:S01]  /*0a80*/  SYNCS.EXCH.64 URZ, [UR6+0xb0], UR4 ;  /* 0x0000b00406ff75b2 */ /* 0x0004620008000100 */
[----:B------:R2:W1:Y:S01]  /*0a90*/  SYNCS.EXCH.64 URZ, [UR6+0xa8], UR8 ;  /* 0x0000a80806ff75b2 */ /* 0x0004620008000100 */
[----:B------:R2:W1:Y:S02]  /*0aa0*/  SYNCS.EXCH.64 URZ, [UR6+0xb8], UR4 ;  /* 0x0000b80406ff75b2 */ /* 0x0004640008000100 */
[----:B--2---:R-:W-:Y:S01]  /*0ab0*/  NOP ;  /* 0x0000000000007918 */ /* 0x004fe20000000000 */
.L_x_12:
        /* <DEDUP_REMOVED lines=22> */
[----:B------:R2:W1:Y:S01]  /*0c20*/  SYNCS.EXCH.64 URZ, [UR4+0xf0], UR6 ;  /* 0x0000f00604ff75b2 */ /* 0x0004620008000100 */
[----:B------:R2:W1:Y:S01]  /*0c30*/  SYNCS.EXCH.64 URZ, [UR4+0xd8], UR8 ;  /* 0x0000d80804ff75b2 */ /* 0x0004620008000100 */
[----:B------:R2:W1:Y:S02]  /*0c40*/  SYNCS.EXCH.64 URZ, [UR4+0xf8], UR6 ;  /* 0x0000f80604ff75b2 */ /* 0x0004640008000100 */
[----:B--2---:R-:W-:Y:S01]  /*0c50*/  NOP ;  /* 0x0000000000007918 */ /* 0x004fe20000000000 */
.L_x_13:
[----:B------:R-:W2:Y:S01]  /*0c60*/  SHFL.IDX PT, R2, R79, RZ, 0x1f ;  /* 0x00001fff4f027589 */ /* 0x000ea200000e0000 */
[----:B------:R-:W-:Y:S01]  /*0c70*/  NOP ;  /* 0x0000000000007918 */ /* 0x000fe20000000000 */
[----:B--2---:R-:W-:-:S13]  /*0c80*/  ISETP.NE.AND P0, PT, R2, 0x3, PT ;  /* 0x000000030200780c */ /* 0x004fda0003f05270 */
[----:B------:R-:W-:Y:S05]  /*0c90*/  @P0 BRA `(.L_x_14) ;  /* 0x0000000000380947 */ /* 0x000fea0003800000 */
[----:B------:R-:W2:Y:S01]  /*0ca0*/  S2UR UR5, SR_CgaCtaId ;  /* 0x00000000000579c3 */ /* 0x000ea20000008800 */
[----:B-1----:R-:W-:Y:S01]  /*0cb0*/  UMOV UR4, 0x400 ;  /* 0x0000040000047882 */ /* 0x002fe20000000000 */
[----:B------:R-:W-:Y:S01]  /*0cc0*/  UMOV UR6, 0x20 ;  /* 0x0000002000067882 */ /* 0x000fe20000000000 */
[----:B------:R-:W-:Y:S01]  /*0cd0*/  ELECT P0, URZ, PT ;  /* 0x0000000000ff782f */ /* 0x000fe20003800000 */
[----:B------:R-:W-:-:S04]  /*0ce0*/  UIADD3 UR6, UPT, UPT, -UR6, 0x100000, URZ ;  /* 0x0010000006067890 */ /* 0x000fc8000fffe1ff */
[----:B------:R-:W-:Y:S02]  /*0cf0*/  USHF.L.U32 UR7, UR6, 0xb, URZ ;  /* 0x0000000b06077899 */ /* 0x000fe400080006ff */
[----:B------:R-:W-:Y:S02]  /*0d00*/  USHF.L.U32 UR6, UR6, 0x1, URZ ;  /* 0x0000000106067899 */ /* 0x000fe400080006ff */
[----:B--2---:R-:W-:Y:S01]  /*0d10*/  ULEA UR4, UR5, UR4, 0x18 ;  /* 0x0000000405047291 */ /* 0x004fe2000f8ec0ff */
[----:B------:R-:W1:Y:S11]  /*0d20*/  FENCE.VIEW.ASYNC.S ;  /* 0x00000000000073c6 */ /* 0x000e760000000000 */
[----:B-1----:R2:W1:Y:S01]  /*0d30*/  SYNCS.EXCH.64 URZ, [UR4+0x100], UR6 ;  /* 0x0001000604ff75b2 */ /* 0x0024620008000100 */
[----:B------:R2:W1:Y:S01]  /*0d40*/  SYNCS.EXCH.64 URZ, [UR4+0x110], UR6 ;  /* 0x0001100604ff75b2 */ /* 0x0004620008000100 */
[----:B------:R2:W1:Y:S01]  /*0d50*/  SYNCS.EXCH.64 URZ, [UR4+0x108], UR6 ;  /* 0x0001080604ff75b2 */ /* 0x0004620008000100 */
[----:B------:R2:W1:Y:S02]  /*0d60*/  SYNCS.EXCH.64 URZ, [UR4+0x118], UR6 ;  /* 0x0001180604ff75b2 */ /* 0x0004640008000100 */
[----:B--2---:R-:W-:Y:S01]  /*0d70*/  NOP ;  /* 0x0000000000007918 */ /* 0x004fe20000000000 */
.L_x_14:
[----:B------:R-:W2:Y:S01]  /*0d80*/  LDCU UR26, c[0x0][0x36c] ;  /* 0x00006d80ff1a77ac */ /* 0x000ea20008000800 */
[----:B------:R-:W-:Y:S01]  /*0d90*/  ISETP.NE.OR P3, PT, R0, 0x2, !P3 ;  /* 0x000000020000780c */ /* 0x000fe20005f65670 */
[----:B------:R-:W-:Y:S01]  /*0da0*/  NOP ;  /* 0x0000000000007918 */ /* 0x000fe20000000000 */
[----:B------:R-:W-:Y:S01]  /*0db0*/  LOP3.LUT R0, R90, 0x1f, RZ, 0xc0, !PT ;  /* 0x0000001f5a007812 */ /* 0x000fe200078ec0ff */
[----:B------:R-:W-:Y:S02]  /*0dc0*/  UISETP.NE.AND UP4, UPT, UR21, URZ, UPT ;  /* 0x000000ff1500728c */ /* 0x000fe4000bf85270 */
[----:B--2---:R-:W-:-:S09]  /*0dd0*/  UISETP.EQ.U32.AND UP0, UPT, UR26, 0x1, UPT ;  /* 0x000000011a00788c */ /* 0x004fd2000bf02070 */
[----:B------:R-:W-:Y:S05]  /*0de0*/  BRA.U !UP0, `(.L_x_15) ;  /* 0x0000000108087547 */ /* 0x000fea000b800000 */
[----:B-1-34-:R-:W-:Y:S01]  /*0df0*/  UCGABAR_ARV ;  /* 0x00000000000079c7 */ /* 0x01afe20008000000 */
[----:B------:R-:W-:Y:S05]  /*0e00*/  BRA `(.L_x_16) ;  /* 0x0000000000047947 */ /* 0x000fea0003800000 */
.L_x_15:
[----:B-1-34-:R-:W-:Y:S01]  /*0e10*/  NOP ;  /* 0x0000000000007918 */ /* 0x01afe20000000000 */
.L_x_16:
[----:B------:R-:W1:Y:S01]  /*0e20*/  S2UR UR7, SR_CTAID.X ;  /* 0x00000000000779c3 */ /* 0x000e620000002500 */
[----:B------:R-:W-:-:S05]  /*0e30*/  CS2R.32 R80, SR_CgaSize ;  /* 0x0000000000507805 */ /* 0x000fca0000008a00 */
[----:B------:R-:W-:-:S05]  /*0e40*/  IMAD R80, R80, -0xa0, RZ ;  /* 0xffffff6050507824 */ /* 0x000fca00078e02ff */
[----:B------:R-:W-:-:S14]  /*0e50*/  R2UR UR5, R80 ;  /* 0x00000000500572ca */ /* 0x000fdc00000e0000 */
[----:B------:R-:W2:Y:S01]  /*0e60*/  LDCU UR5, c[0x0][UR5+0x2b0] ;  /* 0x00005600050577ac */ /* 0x000ea20008000800 */
[----:B------:R-:W-:-:S05]  /*0e70*/  CS2R.32 R80, SR_CgaSize ;  /* 0x0000000000507805 */ /* 0x000fca0000008a00 */
[----:B------:R-:W-:-:S05]  /*0e80*/  IMAD R80, R80, -0xa0, RZ ;  /* 0xffffff6050507824 */ /* 0x000fca00078e02ff */
[----:B------:R-:W-:-:S14]  /*0e90*/  R2UR UR4, R80 ;  /* 0x00000000500472ca */ /* 0x000fdc00000e0000 */
[----:B------:R-:W3:Y:S01]  /*0ea0*/  LDCU UR4, c[0x0][UR4+0x2b4] ;  /* 0x00005680040477ac */ /* 0x000ee20008000800 */
[----:B------:R-:W4:Y:S01]  /*0eb0*/  S2UR UR8, SR_CTAID.Y ;  /* 0x00000000000879c3 */ /* 0x000f220000002600 */
[----:B------:R-:W-:-:S05]  /*0ec0*/  CS2R.32 R80, SR_CgaSize ;  /* 0x0000000000507805 */ /* 0x000fca0000008a00 */
[----:B------:R-:W-:-:S05]  /*0ed0*/  IMAD R80, R80, -0xa0, RZ ;  /* 0xffffff6050507824 */ /* 0x000fca00078e02ff */
[----:B------:R-:W-:-:S14]  /*0ee0*/  R2UR UR9, R80 ;  /* 0x00000000500972ca */ /* 0x000fdc00000e0000 */
[----:B------:R-:W3:Y:S01]  /*0ef0*/  LDCU UR9, c[0x0][UR9+0x2a0] ;  /* 0x00005400090977ac */ /* 0x000ee20008000800 */
[----:B------:R-:W-:-:S05]  /*0f00*/  CS2R.32 R80, SR_CgaSize ;  /* 0x0000000000507805 */ /* 0x000fca0000008a00 */
[----:B------:R-:W-:-:S05]  /*0f10*/  IMAD R80, R80, -0xa0, RZ ;  /* 0xffffff6050507824 */ /* 0x000fca00078e02ff */
[----:B------:R-:W-:-:S14]  /*0f20*/  R2UR UR61, R80 ;  /* 0x00000000503d72ca */ /* 0x000fdc00000e0000 */
[----:B------:R-:W3:Y:S01]  /*0f30*/  LDCU UR61, c[0x0][UR61+0x2a4] ;  /* 0x000054803d3d77ac */ /* 0x000ee20008000800 */
[----:B------:R-:W3:Y:S01]  /*0f40*/  S2UR UR6, SR_CgaCtaId ;  /* 0x00000000000679c3 */ /* 0x000ee20000008800 */
[----:B------:R-:W3:Y:S01]  /*0f50*/  LDCU UR22, c[0x0][0xb24] ;  /* 0x00016480ff1677ac */ /* 0x000ee20008000800 */
[----:B------:R-:W3:Y:S01]  /*0f60*/  LDCU UR42, c[0x0][0xb24] ;  /* 0x00016480ff2a77ac */ /* 0x000ee20008000800 */
[----:B-1----:R-:W-:-:S05]  /*0f70*/  I2FP.F32.U32 R3, UR7 ;  /* 0x0000000700037c45 */ /* 0x002fca0008201000 */
[----:B------:R-:W1:Y:S01]  /*0f80*/  S2UR UR36, SR_CTAID.Z ;  /* 0x00000000002479c3 */ /* 0x000e620000002700 */
[----:B------:R-:W1:Y:S01]  /*0f90*/  LDCU UR25, c[0x0][0xb30] ;  /* 0x00016600ff1977ac */ /* 0x000e620008000800 */
[----:B--2---:R-:W-:Y:S01]  /*0fa0*/  FMUL R3, R3, UR5 ;  /* 0x0000000503037c20 */ /* 0x004fe20008400000 */
[----:B------:R-:W-:Y:S01]  /*0fb0*/  UMOV UR20, UR7 ;  /* 0x0000000700147c82 */ /* 0x000fe20008000000 */
[----:B----4-:R-:W-:Y:S01]  /*0fc0*/  I2FP.F32.U32 R2, UR8 ;  /* 0x0000000800027c45 */ /* 0x010fe20008201000 */
[----:B------:R-:W-:-:S03]  /*0fd0*/  UMOV UR24, UR8 ;  /* 0x0000000800187c82 */ /* 0x000fc60008000000 */
[----:B------:R-:W2:Y:S01]  /*0fe0*/  F2I.U32.TRUNC.NTZ R3, R3 ;  /* 0x0000000300037305 */ /* 0x000ea2000020f000 */
[----:B---3--:R-:W-:Y:S01]  /*0ff0*/  FMUL R2, R2, UR4 ;  /* 0x0000000402027c20 */ /* 0x008fe20008400000 */
[----:B------:R-:W-:-:S06]  /*1000*/  ULOP3.LUT UR4, UR6, 0x1, URZ, 0xc0, !UPT ;  /* 0x0000000106047892 */ /* 0x000fcc000f8ec0ff */
[----:B------:R-:W3:Y:S01]  /*1010*/  F2I.U32.TRUNC.NTZ R2, R2 ;  /* 0x0000000200027305 */ /* 0x000ee2000020f000 */
[----:B------:R-:W-:-:S04]  /*1020*/  UISETP.NE.U32.AND UP5, UPT, UR4, 0x1, UPT ;  /* 0x000000010400788c */ /* 0x000fc8000bfa5070 */
[----:B------:R-:W-:Y:S01]  /*1030*/  USEL UR4, URZ, 0x1800, UP5 ;  /* 0x00001800ff047887 */ /* 0x000fe2000a800000 */
[----:B--2---:R-:W-:Y:S02]  /*1040*/  R2UR UR6, R3 ;  /* 0x00000000030672ca */ /* 0x004fe400000e0000 */
[----:B---3--:R-:W-:Y:S02]  /*1050*/  R2UR UR5, R2 ;  /* 0x00000000020572ca */ /* 0x008fe400000e0000 */
[----:B------:R-:W-:-:S09]  /*1060*/  PRMT R2, RZ, 0x7610, R2 ;  /* 0x00007610ff027816 */ /* 0x000fd20000000002 */
[----:B------:R-:W-:-:S04]  /*1070*/  UIADD3 UR6, UPT, UPT, -UR6, URZ, URZ ;  /* 0x000000ff06067290 */ /* 0x000fc8000fffe1ff */
[----:B------:R-:W-:Y:S02]  /*1080*/  UIMAD UR6, UR9, UR6, UR7 ;  /* 0x00000006090672a4 */ /* 0x000fe4000f8e0207 */
[----:B------:R-:W-:-:S04]  /*1090*/  UIADD3 UR5, UPT, UPT, -UR5, URZ, URZ ;  /* 0x000000ff05057290 */ /* 0x000fc8000fffe1ff */
[----:B------:R-:W-:Y:S01]  /*10a0*/  IMAD.U32 R80, RZ, RZ, UR6 ;  /* 0x00000006ff507e24 */ /* 0x000fe2000f8e00ff */
[----:B------:R-:W-:Y:S01]  /*10b0*/  UIMAD UR61, UR61, UR5, UR8 ;  /* 0x000000053d3d72a4 */ /* 0x000fe2000f8e0208 */
[----:B-1----:R-:W-:Y:S11]  /*10c0*/  BRA.U UP4, `(.L_x_17) ;  /* 0x0000000104287547 */ /* 0x002ff6000b800000 */
[----:B------:R-:W-:Y:S01]  /*10d0*/  R2UR UR7, R80 ;  /* 0x00000000500772ca */ /* 0x000fe200000e0000 */
[----:B------:R-:W-:-:S04]  /*10e0*/  UISETP.NE.AND UP0, UPT, UR61, URZ, UPT ;  /* 0x000000ff3d00728c */ /* 0x000fc8000bf05270 */
[----:B------:R-:W-:Y:S02]  /*10f0*/  USEL UR5, URZ, 0x2, UP0 ;  /* 0x00000002ff057887 */ /* 0x000fe40008000000 */
[----:B------:R-:W-:-:S06]  /*1100*/  UISETP.NE.AND UP0, UPT, UR61, URZ, UPT ;  /* 0x000000ff3d00728c */ /* 0x000fcc000bf05270 */
[----:B------:R-:W-:-:S04]  /*1110*/  UISETP.EQ.OR UP0, UPT, UR7, URZ, !UP0 ;  /* 0x000000ff0700728c */ /* 0x000fc8000c702670 */
[----:B------:R-:W-:Y:S02]  /*1120*/  USEL UR6, URZ, 0x1, !UP0 ;  /* 0x00000001ff067887 */ /* 0x000fe4000c000000 */
[----:B------:R-:W-:-:S04]  /*1130*/  UISETP.NE.AND UP0, UPT, UR7, 0x1, UPT ;  /* 0x000000010700788c */ /* 0x000fc8000bf05270 */
[----:B------:R-:W-:-:S04]  /*1140*/  USEL UR5, UR5, 0x2, UP0 ;  /* 0x0000000205057887 */ /* 0x000fc80008000000 */
[----:B------:R-:W-:-:S06]  /*1150*/  UIADD3 UR5, UPT, UPT, UR6, UR5, URZ ;  /* 0x0000000506057290 */ /* 0x000fcc000fffe0ff */
[----:B------:R-:W-:-:S07]  /*1160*/  MOV R2, UR5 ;  /* 0x0000000500027c02 */ /* 0x000fce0008000f00 */
.L_x_17:
[----:B------:R-:W-:-:S09]  /*1170*/  UISETP.GE.AND UP0, UPT, UR22, 0x1, UPT ;  /* 0x000000011600788c */ /* 0x000fd2000bf06270 */
[----:B------:R-:W-:Y:S05]  /*1180*/  BRA.U !UP0, `(.L_x_18) ;  /* 0x0000000108d07547 */ /* 0x000fea000b800000 */
[----:B------:R-:W1:Y:S01]  /*1190*/  LDCU UR23, c[0x0][0xb0c] ;  /* 0x00016180ff1777ac */ /* 0x000e620008000800 */
[----:B------:R-:W2:Y:S01]  /*11a0*/  LDCU.128 UR16, c[0x0][0xb10] ;  /* 0x00016200ff1077ac */ /* 0x000ea20008000c00 */
[----:B------:R-:W3:Y:S01]  /*11b0*/  LDCU UR7, c[0x0][0x370] ;  /* 0x00006e00ff0777ac */ /* 0x000ee20008000800 */
[----:B------:R-:W4:Y:S01]  /*11c0*/  LDCU UR14, c[0x0][0xb20] ;  /* 0x00016400ff0e77ac */ /* 0x000f220008000800 */
[----:B------:R-:W-:Y:S02]  /*11d0*/  UISETP.NE.AND UP1, UPT, UR22, 0x1, UPT ;  /* 0x000000011600788c */ /* 0x000fe4000bf25270 */
[----:B-1----:R-:W-:Y:S02]  /*11e0*/  UISETP.NE.AND UP0, UPT, UR23, 0x1, UPT ;  /* 0x000000011700788c */ /* 0x002fe4000bf05270 */
[----:B--2---:R-:W-:Y:S02]  /*11f0*/  UIMAD.WIDE.U32 UR10, UR20, UR16, URZ ;  /* 0x00000010140a72a5 */ /* 0x004fe4000f8e00ff */
[----:B---3--:R-:W-:-:S05]  /*1200*/  UIMAD.WIDE.U32 UR8, UR7, UR16, URZ ;  /* 0x00000010070872a5 */ /* 0x008fca000f8e00ff */
[----:B------:R-:W-:Y:S01]  /*1210*/  UMOV UR6, UR11 ;  /* 0x0000000b00067c82 */ /* 0x000fe20008000000 */
[----:B------:R-:W-:Y:S02]  /*1220*/  UIMAD.WIDE.U32 UR10, UR24, UR19, URZ ;  /* 0x00000013180a72a5 */ /* 0x000fe4000f8e00ff */
[----:B------:R-:W-:Y:S01]  /*1230*/  USHF.R.U32.HI UR6, URZ, UR17, UR6 ;  /* 0x00000011ff067299 */ /* 0x000fe20008011606 */
[----:B------:R-:W-:Y:S02]  /*1240*/  UMOV UR8, UR9 ;  /* 0x0000000900087c82 */ /* 0x000fe40008000000 */
[----:B------:R-:W-:Y:S02]  /*1250*/  @UP0 USHF.R.U32.HI UR7, URZ, UR17, UR8 ;  /* 0x00000011ff070299 */ /* 0x000fe40008011608 */
[----:B------:R-:W1:Y:S01]  /*1260*/  LDCU UR8, c[0x0][0x374] ;  /* 0x00006e80ff0877ac */ /* 0x000e620008000800 */
[----:B------:R-:W-:-:S03]  /*1270*/  UMOV UR5, UR11 ;  /* 0x0000000b00057c82 */ /* 0x000fc60008000000 */
[----:B------:R-:W2:Y:S01]  /*1280*/  LDCU.64 UR10, c[0x0][0xb28] ;  /* 0x00016500ff0a77ac */ /* 0x000ea20008000a00 */
[----:B------:R-:W-:Y:S02]  /*1290*/  USEL UR6, UR20, UR6, !UP0 ;  /* 0x0000000614067287 */ /* 0x000fe4000c000000 */
[----:B------:R-:W-:Y:S02]  /*12a0*/  UISETP.NE.AND UP0, UPT, UR18, 0x1, UPT ;  /* 0x000000011200788c */ /* 0x000fe4000bf05270 */
[----:B----4-:R-:W-:-:S04]  /*12b0*/  USHF.R.U32.HI UR5, URZ, UR14, UR5 ;  /* 0x0000000eff057299 */ /* 0x010fc80008011605 */
[----:B------:R-:W-:Y:S02]  /*12c0*/  USEL UR5, UR24, UR5, !UP0 ;  /* 0x0000000518057287 */ /* 0x000fe4000c000000 */
[----:B-1----:R-:W-:-:S07]  /*12d0*/  UIMAD.WIDE.U32 UR12, UR8, UR19, URZ ;  /* 0x00000013080c72a5 */ /* 0x002fce000f8e00ff */
[----:B------:R-:W-:Y:S02]  /*12e0*/  UMOV UR9, UR13 ;  /* 0x0000000d00097c82 */ /* 0x000fe40008000000 */
[----:B------:R-:W-:Y:S02]  /*12f0*/  @UP0 USHF.R.U32.HI UR8, URZ, UR14, UR9 ;  /* 0x0000000eff080299 */ /* 0x000fe40008011609 */
[----:B--2---:R-:W-:Y:S02]  /*1300*/  UIMAD.WIDE.U32 UR14, UR7, UR10, URZ ;  /* 0x0000000a070e72a5 */ /* 0x004fe4000f8e00ff */
[----:B------:R-:W-:-:S05]  /*1310*/  UIMAD.WIDE.U32 UR12, UR8, UR10, URZ ;  /* 0x0000000a080c72a5 */ /* 0x000fca000f8e00ff */
[----:B------:R-:W-:Y:S02]  /*1320*/  UMOV UR14, UR15 ;  /* 0x0000000f000e7c82 */ /* 0x000fe40008000000 */
[----:B------:R-:W-:Y:S01]  /*1330*/  UMOV UR12, UR13 ;  /* 0x0000000d000c7c82 */ /* 0x000fe20008000000 */
[----:B------:R-:W-:Y:S02]  /*1340*/  @UP1 USHF.R.U32.HI UR7, URZ, UR11, UR14 ;  /* 0x0000000bff071299 */ /* 0x000fe4000801160e */
[----:B------:R-:W-:Y:S02]  /*1350*/  @UP1 USHF.R.U32.HI UR8, URZ, UR11, UR12 ;  /* 0x0000000bff081299 */ /* 0x000fe4000801160c */
[----:B------:R-:W-:Y:S02]  /*1360*/  UIMAD.WIDE.U32 UR12, UR5, UR10, URZ ;  /* 0x0000000a050c72a5 */ /* 0x000fe4000f8e00ff */
[----:B------:R-:W-:Y:S02]  /*1370*/  UIMAD UR8, UR8, UR22, URZ ;  /* 0x00000016080872a4 */ /* 0x000fe4000f8e02ff */
[----:B------:R-:W-:-:S02]  /*1380*/  UIMAD UR9, UR7, UR22, URZ ;  /* 0x00000016070972a4 */ /* 0x000fc4000f8e02ff */
[----:B------:R-:W-:-:S04]  /*1390*/  UISETP.GE.AND UP0, UPT, UR5, UR8, UPT ;  /* 0x000000080500728c */ /* 0x000fc8000bf06270 */
[----:B------:R-:W-:Y:S02]  /*13a0*/  UISETP.GE.OR UP0, UPT, UR6, UR9, UP0 ;  /* 0x000000090600728c */ /* 0x000fe40008706670 */
[----:B------:R-:W-:-:S03]  /*13b0*/  UIMAD.WIDE.U32 UR8, UR6, UR10, URZ ;  /* 0x0000000a060872a5 */ /* 0x000fc6000f8e00ff */
[----:B------:R-:W-:Y:S02]  /*13c0*/  UMOV UR10, UR13 ;  /* 0x0000000d000a7c82 */ /* 0x000fe40008000000 */
[----:B------:R-:W-:-:S04]  /*13d0*/  USHF.R.U32.HI UR10, URZ, UR11, UR10 ;  /* 0x0000000bff0a7299 */ /* 0x000fc8000801160a */
[----:B------:R-:W-:Y:S02]  /*13e0*/  USEL UR8, UR5, UR10, !UP1 ;  /* 0x0000000a05087287 */ /* 0x000fe4000c800000 */
[----:B------:R-:W-:Y:S02]  /*13f0*/  @!UP0 USHF.R.U32.HI UR9, URZ, UR11, UR9 ;  /* 0x0000000bff098299 */ /* 0x000fe40008011609 */
[----:B------:R-:W-:Y:S02]  /*1400*/  UIADD3 UR10, UPT, UPT, -UR8, URZ, URZ ;  /* 0x000000ff080a7290 */ /* 0x000fe4000fffe1ff */
[----:B------:R-:W-:Y:S02]  /*1410*/  @!UP0 USEL UR9, UR6, UR9, !UP1 ;  /* 0x0000000906098287 */ /* 0x000fe4000c800000 */
[----:B------:R-:W-:Y:S02]  /*1420*/  UIMAD UR10, UR22, UR10, UR5 ;  /* 0x0000000a160a72a4 */ /* 0x000fe4000f8e0205 */
[----:B------:R-:W-:-:S02]  /*1430*/  UIADD3 UR11, UPT, UPT, -UR6, URZ, URZ ;  /* 0x000000ff060b7290 */ /* 0x000fc4000fffe1ff */
[----:B------:R-:W-:Y:S02]  /*1440*/  @!UP0 UIMAD UR10, UR10, UR7, UR9 ;  /* 0x000000070a0a82a4 */ /* 0x000fe4000f8e0209 */
[----:B------:R-:W-:Y:S02]  /*1450*/  @!UP0 UIADD3 UR8, UPT, UPT, UR8, -UR9, URZ ;  /* 0x8000000908088290 */ /* 0x000fe4000fffe0ff */
[----:B------:R-:W-:Y:S02]  /*1460*/  UIADD3 UR7, UPT, UPT, -UR5, URZ, URZ ;  /* 0x000000ff05077290 */ /* 0x000fe4000fffe1ff */
[----:B------:R-:W-:Y:S02]  /*1470*/  @!UP0 UIMAD UR5, UR8, UR22, UR6 ;  /* 0x00000016080582a4 */ /* 0x000fe4000f8e0206 */
[----:B------:R-:W-:Y:S02]  /*1480*/  UIMAD UR24, UR18, UR7, UR24 ;  /* 0x00000007121872a4 */ /* 0x000fe4000f8e0218 */
[----:B------:R-:W-:Y:S01]  /*1490*/  UIMAD UR20, UR23, UR11, UR20 ;  /* 0x0000000b171472a4 */ /* 0x000fe2000f8e0214 */
[----:B------:R-:W-:Y:S01]  /*14a0*/  @!UP0 UMOV UR6, UR10 ;  /* 0x0000000a00068c82 */ /* 0x000fe20008000000 */
[----:B------:R-:W-:-:S02]  /*14b0*/  UIMAD UR24, UR5, UR18, UR24 ;  /* 0x00000012051872a4 */ /* 0x000fc4000f8e0218 */
[----:B------:R-:W-:-:S12]  /*14c0*/  UIMAD UR20, UR6, UR23, UR20 ;  /* 0x00000017061472a4 */ /* 0x000fd8000f8e0214 */
.L_x_18:
[----:B------:R-:W-:-:S09]  /*14d0*/  UISETP.NE.AND UP0, UPT, UR25, 0x1, UPT ;  /* 0x000000011900788c */ /* 0x000fd2000bf05270 */
[----:B------:R-:W-:Y:S05]  /*14e0*/  BRA.U UP0, `(.L_x_19) ;  /* 0x0000000100447547 */ /* 0x000fea000b800000 */
[----:B------:R-:W1:Y:S01]  /*14f0*/  LDCU.128 UR8, c[0x0][0xb10] ;  /* 0x00016200ff0877ac */ /* 0x000e620008000c00 */
[----:B------:R-:W2:Y:S01]  /*1500*/  LDCU UR12, c[0x0][0xb0c] ;  /* 0x00016180ff0c77ac */ /* 0x000ea20008000800 */
[----:B-1----:R-:W-:Y:S02]  /*1510*/  UIMAD.WIDE.U32 UR6, UR20, UR8, URZ ;  /* 0x00000008140672a5 */ /* 0x002fe4000f8e00ff */
[----:B--2---:R-:W-:-:S05]  /*1520*/  UISETP.NE.AND UP0, UPT, UR12, 0x1, UPT ;  /* 0x000000010c00788c */ /* 0x004fca000bf05270 */
[----:B------:R-:W-:Y:S01]  /*1530*/  UMOV UR5, UR7 ;  /* 0x0000000700057c82 */ /* 0x000fe20008000000 */
[----:B------:R-:W-:Y:S02]  /*1540*/  UIMAD.WIDE.U32 UR6, UR24, UR11, URZ ;  /* 0x0000000b180672a5 */ /* 0x000fe4000f8e00ff */
[----:B------:R-:W-:Y:S01]  /*1550*/  USHF.R.U32.HI UR5, URZ, UR9, UR5 ;  /* 0x00000009ff057299 */ /* 0x000fe20008011605 */
[----:B------:R-:W1:Y:S03]  /*1560*/  LDCU UR9, c[0x0][0xb20] ;  /* 0x00016400ff0977ac */ /* 0x000e660008000800 */
[----:B------:R-:W-:Y:S02]  /*1570*/  USEL UR8, UR20, UR5, !UP0 ;  /* 0x0000000514087287 */ /* 0x000fe4000c000000 */
[----:B------:R-:W-:Y:S01]  /*1580*/  UISETP.NE.AND UP0, UPT, UR10, 0x1, UPT ;  /* 0x000000010a00788c */ /* 0x000fe2000bf05270 */
[----:B------:R-:W-:-:S02]  /*1590*/  UMOV UR5, UR7 ;  /* 0x0000000700057c82 */ /* 0x000fc40008000000 */
[----:B-1----:R-:W-:-:S04]  /*15a0*/  USHF.R.U32.HI UR5, URZ, UR9, UR5 ;  /* 0x00000009ff057299 */ /* 0x002fc80008011605 */
[----:B------:R-:W-:-:S04]  /*15b0*/  USEL UR5, UR24, UR5, !UP0 ;  /* 0x0000000518057287 */ /* 0x000fc8000c000000 */
[----:B------:R-:W-:Y:S02]  /*15c0*/  UIADD3 UR6, UPT, UPT, UR8, -UR5, URZ ;  /* 0x8000000508067290 */ /* 0x000fe4000fffe0ff */
[----:B------:R-:W-:Y:S02]  /*15d0*/  UIADD3 UR5, UPT, UPT, -UR8, UR5, URZ ;  /* 0x0000000508057290 */ /* 0x000fe4000fffe1ff */
[----:B------:R-:W-:Y:S02]  /*15e0*/  UIMAD UR24, UR6, UR10, UR24 ;  /* 0x0000000a061872a4 */ /* 0x000fe4000f8e0218 */
[----:B------:R-:W-:-:S12]  /*15f0*/  UIMAD UR20, UR5, UR12, UR20 ;  /* 0x0000000c051472a4 */ /* 0x000fd8000f8e0214 */
.L_x_19:
[----:B------:R-:W-:Y:S02]  /*1600*/  UISETP.EQ.U32.AND UP0, UPT, UR26, 0x1, UPT ;  /* 0x000000011a00788c */ /* 0x000fe4000bf02070 */
[----:B------:R-:W-:-:S07]  /*1610*/  UISETP.NE.AND UP1, UPT, UR21, 0x2, UPT ;  /* 0x000000021500788c */ /* 0x000fce000bf25270 */
[----:B------:R-:W-:Y:S05]  /*1620*/  BRA.U !UP0, `(.L_x_20) ;  /* 0x00000001080c7547 */ /* 0x000fea000b800000 */
[----:B------:R-:W-:Y:S01]  /*1630*/  UCGABAR_WAIT ;  /* 0x0000000000007dc7 */ /* 0x000fe20008000000 */
[----:B------:R-:W-:Y:S01]  /*1640*/  CCTL.IVALL ;  /* 0x00000000ff00798f */ /* 0x000fe20002000000 */
[----:B------:R-:W-:Y:S05]  /*1650*/  BRA `(.L_x_21) ;  /* 0x0000000000047947 */ /* 0x000fea0003800000 */
.L_x_20:
[----:B------:R-:W-:Y:S06]  /*1660*/  BAR.SYNC.DEFER_BLOCKING 0x0 ;  /* 0x0000000000007b1d */ /* 0x000fec0000010000 */
.L_x_21:
[----:B------:R-:W-:Y:S05]  /*1670*/  BRA.U UP1, `(.L_x_22) ;  /* 0x0000001501107547 */ /* 0x000fea000b800000 */
[----:B------:R-:W1:Y:S01]  /*1680*/  LDCU UR7, c[0x0][0x38c] ;  /* 0x00007180ff0777ac */ /* 0x000e620008000800 */
[----:B------:R-:W2:Y:S01]  /*1690*/  S2UR UR8, SR_CgaCtaId ;  /* 0x00000000000879c3 */ /* 0x000ea20000008800 */
[----:B------:R-:W-:Y:S01]  /*16a0*/  PLOP3.LUT P1, PT, PT, PT, UP3, 0x80, 0x8 ;  /* 0x000000000008781c */ /* 0x000fe20003f2f038 */
[----:B------:R-:W-:Y:S01]  /*16b0*/  IMAD.MOV.U32 R12, RZ, RZ, 0x1 ;  /* 0x00000001ff0c7424 */ /* 0x000fe200078e00ff */
[----:B------:R-:W-:Y:S01]  /*16c0*/  UISETP.NE.AND UP0, UPT, UR21, URZ, UPT ;  /* 0x000000ff1500728c */ /* 0x000fe2000bf05270 */
[----:B------:R-:W-:Y:S01]  /*16d0*/  ISETP.EQ.OR P2, PT, R0, RZ, P3 ;  /* 0x000000ff0000720c */ /* 0x000fe20001f42670 */
[----:B------:R-:W-:Y:S01]  /*16e0*/  USEL UR26, URZ, 0x1, UP6 ;  /* 0x00000001ff1a7887 */ /* 0x000fe2000b000000 */
[----:B------:R-:W-:Y:S01]  /*16f0*/  PLOP3.LUT P1, PT, P1, PT, PT, 0x8, 0x80 ;  /* 0x000000000080781c */ /* 0x000fe20000f2e170 */
[----:B------:R-:W-:Y:S01]  /*1700*/  UMOV UR15, 0x400 ;  /* 0x00000400000f7882 */ /* 0x000fe20000000000 */
[----:B------:R-:W-:Y:S01]  /*1710*/  CS2R R10, SRZ ;  /* 0x00000000000a7805 */ /* 0x000fe2000001ff00 */
[----:B------:R-:W-:Y:S01]  /*1720*/  USEL UR26, UR26, 0x2, UP0 ;  /* 0x000000021a1a7887 */ /* 0x000fe20008000000 */
[----:B------:R-:W-:Y:S01]  /*1730*/  IMAD.MOV.U32 R9, RZ, RZ, RZ ;  /* 0x000000ffff097224 */ /* 0x000fe200078e00ff */
[----:B------:R-:W3:Y:S01]  /*1740*/  LDCU UR40, c[0x0][0x370] ;  /* 0x00006e00ff2877ac */ /* 0x000ee20008000800 */
[----:B------:R-:W-:Y:S01]  /*1750*/  IMAD.MOV.U32 R8, RZ, RZ, 0x1 ;  /* 0x00000001ff087424 */ /* 0x000fe200078e00ff */
[----:B------:R-:W4:Y:S01]  /*1760*/  LDCU.64 UR28, c[0x0][0x348] ;  /* 0x00006900ff1c77ac */ /* 0x000f220008000a00 */
[----:B-1----:R-:W-:-:S02]  /*1770*/  UIADD3 UR6, UPT, UPT, UR7, 0x3f, URZ ;  /* 0x0000003f07067890 */ /* 0x002fc4000fffe0ff */
[----:B------:R-:W-:Y:S02]  /*1780*/  USHF.R.U32.HI UR45, URZ, 0x6, UR4 ;  /* 0x00000006ff2d7899 */ /* 0x000fe40008011604 */
[----:B------:R-:W-:Y:S02]  /*1790*/  USHF.R.S32.HI UR5, URZ, 0x1f, UR6 ;  /* 0x0000001fff057899 */ /* 0x000fe40008011406 */
[----:B--2---:R-:W-:Y:S02]  /*17a0*/  ULEA UR15, UR8, UR15, 0x18 ;  /* 0x0000000f080f7291 */ /* 0x004fe4000f8ec0ff */
[----:B------:R-:W-:Y:S02]  /*17b0*/  ULEA.HI UR5, UR5, UR6, URZ, 0x6 ;  /* 0x0000000605057291 */ /* 0x000fe4000f8f30ff */
[----:B------:R-:W-:Y:S02]  /*17c0*/  UIADD3 UR6, UPT, UPT, UR7, -0x1, URZ ;  /* 0xffffffff07067890 */ /* 0x000fe4000fffe0ff */
[----:B------:R-:W-:-:S02]  /*17d0*/  USHF.R.S32.HI UR43, URZ, 0x6, UR5 ;  /* 0x00000006ff2b7899 */ /* 0x000fc40008011405 */
[----:B------:R-:W-:Y:S02]  /*17e0*/  UISETP.GE.U32.AND UP1, UPT, UR6, -0x7f, UPT ;  /* 0xffffff810600788c */ /* 0x000fe4000bf26070 */
[----:B------:R-:W-:Y:S02]  /*17f0*/  UISETP.LT.U32.AND UP0, UPT, UR43, 0x6, UPT ;  /* 0x000000062b00788c */ /* 0x000fe4000bf01070 */
[----:B------:R-:W-:Y:S02]  /*1800*/  UIADD3 UR5, UPT, UPT, UR15, 0x3000, URZ ;  /* 0x000030000f057890 */ /* 0x000fe4000fffe0ff */
[----:B------:R-:W-:Y:S02]  /*1810*/  USEL UR41, UR43, 0x6, UP0 ;  /* 0x000000062b297887 */ /* 0x000fe40008000000 */
[----:B------:R-:W-:Y:S02]  /*1820*/  @UP5 UIADD3 UR5, UPT, UPT, UR15, URZ, URZ ;  /* 0x000000ff0f055290 */ /* 0x000fe4000fffe0ff */
[----:B------:R-:W-:-:S02]  /*1830*/  UIADD3 UR21, UPT, UPT, UR41, -0x1, URZ ;  /* 0xffffffff29157890 */ /* 0x000fc4000fffe0ff */
[----:B------:R-:W-:Y:S02]  /*1840*/  @UP1 UIADD3 UR21, UPT, UPT, UR41, URZ, URZ ;  /* 0x000000ff29151290 */ /* 0x000fe4000fffe0ff */
[----:B------:R-:W-:Y:S01]  /*1850*/  UIADD3 UR46, UPT, UPT, UR7, 0x7e, URZ ;  /* 0x0000007e072e7890 */ /* 0x000fe2000fffe0ff */
[----:B------:R-:W1:Y:S01]  /*1860*/  LDCU UR39, c[0x0][0x374] ;  /* 0x00006e80ff2777ac */ /* 0x000e620008000800 */
[----:B------:R-:W-:Y:S02]  /*1870*/  UIADD3 UR5, UPT, UPT, UR5, 0x12800, URZ ;  /* 0x0001280005057890 */ /* 0x000fe4000fffe0ff */
[----:B------:R-:W-:Y:S02]  /*1880*/  UIADD3 UR44, UPT, UPT, UR43, -UR41, URZ ;  /* 0x800000292b2c7290 */ /* 0x000fe4000fffe0ff */
[----:B------:R-:W-:Y:S01]  /*1890*/  UIADD3 UR21, UPT, UPT, UR21, 0x1, URZ ;  /* 0x0000000115157890 */ /* 0x000fe2000fffe0ff */
[----:B---34-:R-:W-:-:S11]  /*18a0*/  UMOV UR13, URZ ;  /* 0x000000ff000d7c82 */ /* 0x018fd60008000000 */
.L_x_42:
[----:B------:R-:W2:Y:S02]  /*18b0*/  S2UR UR6, SR_CgaCtaId ;  /* 0x00000000000679c3 */ /* 0x000ea40000008800 */
[----:B--2---:R-:W-:-:S09]  /*18c0*/  UISETP.NE.AND UP0, UPT, UR6, URZ, UPT ;  /* 0x000000ff0600728c */ /* 0x004fd2000bf05270 */
[----:B-1----:R-:W-:Y:S05]  /*18d0*/  BRA.U UP0, `(.L_x_23) ;  /* 0x0000000100287547 */ /* 0x002fea000b800000 */
[----:B------:R-:W-:Y:S02]  /*18e0*/  LEA R0, R9, UR15, 0x3 ;  /* 0x0000000f09007c11 */ /* 0x000fe4000f8e18ff */
[----:B------:R-:W-:-:S04]  /*18f0*/  SHF.L.U32 R3, R8, 0x1f, RZ ;  /* 0x0000001f08037819 */ /* 0x000fc800000006ff */
[----:B------:R-:W2:Y:S02]  /*1900*/  SYNCS.PHASECHK.TRANS64.TRYWAIT P0, [R0+URZ+0x110], R3 ;  /* 0x00011003000075a7 */ /* 0x000ea400080011ff */
[----:B--2---:R-:W-:Y:S05]  /*1910*/  @!P0 BRA `(.L_x_24) ;  /* 0x0000007000388947 */ /* 0x004fea0003800000 */
.L_x_131:
[----:B------:R3:W-:Y:S01]  /*1920*/  SYNCS.ARRIVE.TRANS64.A1T0 RZ, [R0+URZ+0x100], RZ ;  /* 0x000100ff00ff79a7 */ /* 0x0007e200081000ff */
[----:B------:R-:W-:-:S05]  /*1930*/  VIADD R9, R9, 0x1 ;  /* 0x0000000109097836 */ /* 0x000fca0000000000 */
[----:B------:R-:W-:-:S04]  /*1940*/  ISETP.NE.AND P0, PT, R9, 0x2, PT ;  /* 0x000000020900780c */ /* 0x000fc80003f05270 */
[----:B--2---:R-:W-:Y:S02]  /*1950*/  SEL R3, RZ, 0x1, P0 ;  /* 0x00000001ff037807 */ /* 0x004fe40000000000 */
[----:B------:R-:W-:Y:S02]  /*1960*/  SEL R9, R9, RZ, P0 ;  /* 0x000000ff09097207 */ /* 0x000fe40000000000 */
[----:B------:R-:W-:-:S07]  /*1970*/  LOP3.LUT R8, R8, R3, RZ, 0x3c, !PT ;  /* 0x0000000308087212 */ /* 0x000fce00078e3cff */
.L_x_23:
[----:B------:R-:W-:Y:S01]  /*1980*/  ULEA UR6, UR13, UR15, 0x3 ;  /* 0x0000000f0d067291 */ /* 0x000fe2000f8e18ff */
[----:B---3--:R-:W-:Y:S01]  /*1990*/  SHF.L.U32 R0, R12, 0x1f, RZ ;  /* 0x0000001f0c007819 */ /* 0x008fe200000006ff */
[----:B------:R-:W-:Y:S02]  /*19a0*/  UISETP.GE.U32.AND UP0, UPT, UR46, 0x7f, UPT ;  /* 0x0000007f2e00788c */ /* 0x000fe4000bf06070 */
[----:B------:R-:W-:Y:S02]  /*19b0*/  USHF.L.U32 UR35, UR20, 0x6, URZ ;  /* 0x0000000614237899 */ /* 0x000fe400080006ff */
[----:B------:R-:W-:Y:S01]  /*19c0*/  UIMAD UR19, UR24, 0xc0, UR45 ;  /* 0x000000c0181378a4 */ /* 0x000fe2000f8e022d */
[----:B------:R-:W-:Y:S02]  /*19d0*/  UMOV UR14, URZ ;  /* 0x000000ff000e7c82 */ /* 0x000fe40008000000 */
[----:B------:R2:W3:Y:S02]  /*19e0*/  SYNCS.PHASECHK.TRANS64.TRYWAIT P0, [UR6+0x30], R0 ;  /* 0x00003000ff0075a7 */ /* 0x0004e40008001106 */
[----:B------:R-:W-:Y:S07]  /*19f0*/  BRA.U !UP0, `(.L_x_25) ;  /* 0x0000000108c07547 */ /* 0x000fee000b800000 */
[----:B------:R-:W-:Y:S01]  /*1a00*/  UMOV UR8, URZ ;  /* 0x000000ff00087c82 */ /* 0x000fe20008000000 */
[----:B------:R-:W-:-:S05]  /*1a10*/  UMOV UR7, UR13 ;  /* 0x0000000d00077c82 */ /* 0x000fca0008000000 */
.L_x_31:
[----:B---3--:R-:W-:Y:S01]  /*1a20*/  @!P3 MOV R2, 0x8000 ;  /* 0x000080000002b802 */ /* 0x008fe20000000f00 */
[----:B----4-:R-:W-:Y:S01]  /*1a30*/  ULEA UR33, UR7, UR15, 0x3 ;  /* 0x0000000f07217291 */ /* 0x010fe2000f8e18ff */
[----:B-1-3--:R-:W-:Y:S11]  /*1a40*/  @P0 BRA `(.L_x_26) ;  /* 0x00000000000c0947 */ /* 0x00aff60003800000 */
[----:B------:R-:W-:Y:S04]  /*1a50*/  SHF.L.U32 R3, R12, 0x1f, RZ ;  /* 0x0000001f0c037819 */ /* 0x000fe800000006ff */
[----:B------:R-:W3:Y:S02]  /*1a60*/  SYNCS.PHASECHK.TRANS64.TRYWAIT P0, [UR33+0x30], R3 ;  /* 0x00003003ff0075a7 */ /* 0x000ee40008001121 */
[----:B---3--:R-:W-:Y:S05]  /*1a70*/  @!P0 BRA `(.L_x_27) ;  /* 0x0000006c00f48947 */ /* 0x008fea0003800000 */
.L_x_26:
[----:B------:R3:W-:Y:S01]  /*1a80*/  @!P3 SYNCS.ARRIVE.TRANS64 RZ, [UR33], R2 ;  /* 0x00000002ffffb9a7 */ /* 0x0007e20008000021 */
[----:B------:R-:W-:Y:S04]  /*1a90*/  ULOP3.LUT UR6, UR26, 0x2, URZ, 0xfc, !UPT ;  /* 0x000000021a067892 */ /* 0x000fe8000f8efcff */
[----:B------:R-:W-:Y:S09]  /*1aa0*/  UISETP.NE.AND UP0, UPT, UR6, 0x2, UPT ;  /* 0x000000020600788c */ /* 0x000ff2000bf05270 */
[----:B------:R-:W-:Y:S05]  /*1ab0*/  BRA.U UP0, `(.L_x_28) ;  /* 0x0000000100047547 */ /* 0x000fea000b800000 */
[----:B-1----:R-:W-:Y:S05]  /*1ac0*/  BPT.TRAP 0x1 ;  /* 0x000000040000795c */ /* 0x002fea0000300000 */
.L_x_28:
[----:B------:R-:W-:Y:S04]  /*1ad0*/  BSSY.RECONVERGENT B0, `(.L_x_29) ;  /* 0x0000003000007945 */ /* 0x000fe80003800200 */
[----:B------:R-:W-:Y:S05]  /*1ae0*/  @P2 BRA `(.L_x_30) ;  /* 0x0000000000042947 */ /* 0x000fea0003800000 */
[----:B-1----:R-:W-:Y:S05]  /*1af0*/  BPT.TRAP 0x1 ;  /* 0x000000040000795c */ /* 0x002fea0000300000 */
.L_x_30:
[----:B-1----:R-:W-:Y:S05]  /*1b00*/  BSYNC.RECONVERGENT B0 ;  /* 0x0000000000007941 */ /* 0x002fea0003800200 */
.L_x_29:
[----:B------:R-:W-:Y:S02]  /*1b10*/  UIADD3 UR6, UPT, UPT, UR7, 0x1, URZ ;  /* 0x0000000107067890 */ /* 0x000fe4000fffe0ff */
[----:B------:R-:W-:Y:S02]  /*1b20*/  UIADD3 UR22, UP1, UPT, UR28, 0x80, URZ ;  /* 0x000000801c167890 */ /* 0x000fe4000ff3e0ff */
[----:B------:R-:W-:Y:S02]  /*1b30*/  UISETP.NE.AND UP0, UPT, UR6, 0x6, UPT ;  /* 0x000000060600788c */ /* 0x000fe4000bf05270 */
[----:B------:R-:W-:Y:S02]  /*1b40*/  ULEA UR32, UR7, UR15, 0xd ;  /* 0x0000000f07207291 */ /* 0x000fe4000f8e68ff */
[----:B------:R-:W-:Y:S02]  /*1b50*/  USEL UR9, URZ, 0x1, UP0 ;  /* 0x00000001ff097887 */ /* 0x000fe40008000000 */
[----:B------:R-:W-:Y:S02]  /*1b60*/  USEL UR13, UR6, URZ, UP0 ;  /* 0x000000ff060d7287 */ /* 0x000fe40008000000 */
[----:B------:R-:W-:Y:S02]  /*1b70*/  USHF.L.U32 UR34, UR8, 0x6, URZ ;  /* 0x0000000608227899 */ /* 0x000fe400080006ff */
[----:B------:R-:W-:Y:S01]  /*1b80*/  ULEA UR6, UR13, UR15, 0x3 ;  /* 0x0000000f0d067291 */ /* 0x000fe2000f8e18ff */
[----:B------:R-:W-:Y:S01]  /*1b90*/  LOP3.LUT R12, R12, UR9, RZ, 0x3c, !PT ;  /* 0x000000090c0c7c12 */ /* 0x000fe2000f8e3cff */
[----:B------:R-:W-:Y:S02]  /*1ba0*/  UIADD3.X UR23, UPT, UPT, URZ, UR29, URZ, UP1, !UPT ;  /* 0x0000001dff177290 */ /* 0x000fe40008ffe4ff */
[----:B------:R-:W-:Y:S01]  /*1bb0*/  UIADD3 UR32, UPT, UPT, UR32, 0x6800, URZ ;  /* 0x0000680020207890 */ /* 0x000fe2000fffe0ff */
[----:B--2---:R-:W-:Y:S01]  /*1bc0*/  SHF.L.U32 R0, R12, 0x1f, RZ ;  /* 0x0000001f0c007819 */ /* 0x004fe200000006ff */
[----:B------:R-:W-:Y:S02]  /*1bd0*/  UIADD3 UR10, UP0, UPT, UR28, 0x180, URZ ;  /* 0x000001801c0a7890 */ /* 0x000fe4000ff1e0ff */
[----:B------:R-:W-:Y:S01]  /*1be0*/  UIADD3 UR8, UPT, UPT, UR8, 0x1, URZ ;  /* 0x0000000108087890 */ /* 0x000fe2000fffe0ff */
[----:B------:R4:W1:Y:S01]  /*1bf0*/  SYNCS.PHASECHK.TRANS64.TRYWAIT P0, [UR6+0x30], R0 ;  /* 0x00003000ff0075a7 */ /* 0x0008620008001106 */
[----:B------:R-:W-:Y:S02]  /*1c00*/  UIMAD UR6, UR7, 0x3000, UR4 ;  /* 0x00003000070678a4 */ /* 0x000fe4000f8e0204 */
[----:B------:R-:W-:Y:S02]  /*1c10*/  UIADD3.X UR11, UPT, UPT, URZ, UR29, URZ, UP0, !UPT ;  /* 0x0000001dff0b7290 */ /* 0x000fe400087fe4ff */
[----:B------:R-:W-:Y:S01]  /*1c20*/  ULEA UR6, UR6, UR15, 0x1 ;  /* 0x0000000f06067291 */ /* 0x000fe2000f8e08ff */
[----:B------:R-:W-:Y:S01]  /*1c30*/  UMOV UR24, 0x0 ;  /* 0x0000000000187882 */ /* 0x000fe20000000000 */
[----:B------:R-:W-:Y:S02]  /*1c40*/  UMOV UR25, 0x10000000 ;  /* 0x1000000000197882 */ /* 0x000fe40000000000 */
[----:B------:R-:W-:Y:S01]  /*1c50*/  UIADD3 UR16, UPT, UPT, UR6, 0x12800, URZ ;  /* 0x0001280006107890 */ /* 0x000fe2000fffe0ff */
[----:B------:R4:W-:Y:S01]  /*1c60*/  UTMALDG.3D [UR32], [UR22], desc[UR24] ;  /* 0x00001820160075b4 */ /* 0x0009e20008011000 */
[----:B------:R-:W-:Y:S01]  /*1c70*/  UISETP.NE.AND UP0, UPT, UR8, UR21, UPT ;  /* 0x000000150800728c */ /* 0x000fe2000bf05270 */
[----:B------:R-:W-:Y:S01]  /*1c80*/  UMOV UR6, 0x30000 ;  /* 0x0003000000067882 */ /* 0x000fe20000000000 */
[----:B------:R-:W-:Y:S01]  /*1c90*/  UMOV UR20, UR36 ;  /* 0x0000002400147c82 */ /* 0x000fe20008000000 */
[----:B------:R-:W-:Y:S01]  /*1ca0*/  UMOV UR17, UR33 ;  /* 0x0000002100117c82 */ /* 0x000fe20008000000 */
[----:B------:R-:W-:Y:S01]  /*1cb0*/  UMOV UR18, UR34 ;  /* 0x0000002200127c82 */ /* 0x000fe20008000000 */
[----:B------:R-:W-:Y:S02]  /*1cc0*/  UMOV UR14, UR21 ;  /* 0x00000015000e7c82 */ /* 0x000fe40008000000 */
[----:B------:R4:W-:Y:S01]  /*1cd0*/  UTMALDG.3D.MULTICAST [UR16], [UR10], UR6, desc[UR24] ;  /* 0x000018100a0073b4 */ /* 0x0009e20008011806 */
[----:B------:R-:W-:Y:S01]  /*1ce0*/  UMOV UR7, UR13 ;  /* 0x0000000d00077c82 */ /* 0x000fe20008000000 */
[----:B------:R-:W-:Y:S05]  /*1cf0*/  BRA.U UP0, `(.L_x_31) ;  /* 0xfffffffd00487547 */ /* 0x000fea000b83ffff */
.L_x_25:
[----:B----4-:R-:W-:Y:S01]  /*1d00*/  ULEA UR6, UR13, UR15, 0x3 ;  /* 0x0000000f0d067291 */ /* 0x010fe2000f8e18ff */
[----:B--2---:R-:W-:Y:S01]  /*1d10*/  SHF.L.U32 R0, R12, 0x1f, RZ ;  /* 0x0000001f0c007819 */ /* 0x004fe200000006ff */
[----:B------:R-:W-:Y:S01]  /*1d20*/  @!P1 SYNCS.ARRIVE.TRANS64.A1T0 RZ, [UR15+0x98], RZ ;  /* 0x000098ffffff99a7 */ /* 0x000fe2000810000f */
[----:B------:R-:W-:-:S06]  /*1d30*/  UISETP.GT.AND UP0, UPT, UR43, UR41, UPT ;  /* 0x000000292b00728c */ /* 0x000fcc000bf04270 */
[----:B-1-3--:R1:W2:Y:S03]  /*1d40*/  SYNCS.PHASECHK.TRANS64.TRYWAIT P0, [UR6+0x30], R0 ;  /* 0x00003000ff0075a7 */ /* 0x00a2a60008001106 */
[----:B------:R-:W-:Y:S05]  /*1d50*/  BRA.U !UP0, `(.L_x_32) ;  /* 0x0000000108bc7547 */ /* 0x000fea000b800000 */
[----:B------:R-:W-:Y:S01]  /*1d60*/  UIADD3 UR27, UPT, UPT, UR44, UR14, URZ ;  /* 0x0000000e2c1b7290 */ /* 0x000fe2000fffe0ff */
[----:B------:R-:W-:-:S11]  /*1d70*/  UMOV UR6, UR13 ;  /* 0x0000000d00067c82 */ /* 0x000fd60008000000 */
.L_x_38:
[----:B--2---:R-:W-:Y:S01]  /*1d80*/  @!P3 MOV R2, 0x8000 ;  /* 0x000080000002b802 */ /* 0x004fe20000000f00 */
[----:B---3--:R-:W-:Y:S01]  /*1d90*/  ULEA UR9, UR6, UR15, 0x3 ;  /* 0x0000000f06097291 */ /* 0x008fe2000f8e18ff */
[----:B--2-4-:R-:W-:Y:S11]  /*1da0*/  @P0 BRA `(.L_x_33) ;  /* 0x00000000000c0947 */ /* 0x014ff60003800000 */
[----:B------:R-:W-:Y:S04]  /*1db0*/  SHF.L.U32 R3, R12, 0x1f, RZ ;  /* 0x0000001f0c037819 */ /* 0x000fe800000006ff */
[----:B------:R-:W2:Y:S02]  /*1dc0*/  SYNCS.PHASECHK.TRANS64.TRYWAIT P0, [UR9+0x30], R3 ;  /* 0x00003003ff0075a7 */ /* 0x000ea40008001109 */
[----:B--2---:R-:W-:Y:S05]  /*1dd0*/  @!P0 BRA `(.L_x_34) ;  /* 0x0000006c00348947 */ /* 0x004fea0003800000 */
.L_x_33:
[----:B------:R2:W-:Y:S01]  /*1de0*/  @!P3 SYNCS.ARRIVE.TRANS64 RZ, [UR9], R2 ;  /* 0x00000002ffffb9a7 */ /* 0x0005e20008000009 */
[----:B------:R-:W-:Y:S04]  /*1df0*/  ULOP3.LUT UR7, UR26, 0x2, URZ, 0xfc, !UPT ;  /* 0x000000021a077892 */ /* 0x000fe8000f8efcff */
[----:B------:R-:W-:Y:S09]  /*1e00*/  UISETP.NE.AND UP0, UPT, UR7, 0x2, UPT ;  /* 0x000000020700788c */ /* 0x000ff2000bf05270 */
[----:B------:R-:W-:Y:S05]  /*1e10*/  BRA.U UP0, `(.L_x_35) ;  /* 0x0000000100047547 */ /* 0x000fea000b800000 */
[----:B------:R-:W-:Y:S05]  /*1e20*/  BPT.TRAP 0x1 ;  /* 0x000000040000795c */ /* 0x000fea0000300000 */
.L_x_35:
[----:B------:R-:W-:Y:S04]  /*1e30*/  BSSY.RECONVERGENT B0, `(.L_x_36) ;  /* 0x0000003000007945 */ /* 0x000fe80003800200 */
[----:B------:R-:W-:Y:S05]  /*1e40*/  @P2 BRA `(.L_x_37) ;  /* 0x0000000000042947 */ /* 0x000fea0003800000 */
[----:B------:R-:W-:Y:S05]  /*1e50*/  BPT.TRAP 0x1 ;  /* 0x000000040000795c */ /* 0x000fea0000300000 */
.L_x_37:
[----:B------:R-:W-:Y:S05]  /*1e60*/  BSYNC.RECONVERGENT B0 ;  /* 0x0000000000007941 */ /* 0x000fea0003800200 */
.L_x_36:
[----:B------:R-:W-:Y:S02]  /*1e70*/  UIADD3 UR7, UPT, UPT, UR6, 0x1, URZ ;  /* 0x0000000106077890 */ /* 0x000fe4000fffe0ff */
[----:B------:R-:W-:Y:S02]  /*1e80*/  UIADD3 UR22, UP1, UPT, UR28, 0x80, URZ ;  /* 0x000000801c167890 */ /* 0x000fe4000ff3e0ff */
[----:B------:R-:W-:Y:S02]  /*1e90*/  UISETP.NE.AND UP0, UPT, UR7, 0x6, UPT ;  /* 0x000000060700788c */ /* 0x000fe4000bf05270 */
[----:B------:R-:W-:Y:S02]  /*1ea0*/  USHF.L.U32 UR10, UR14, 0x6, URZ ;  /* 0x000000060e0a7899 */ /* 0x000fe400080006ff */
[----:B------:R-:W-:Y:S02]  /*1eb0*/  USEL UR8, URZ, 0x1, UP0 ;  /* 0x00000001ff087887 */ /* 0x000fe40008000000 */
[----:B------:R-:W-:Y:S02]  /*1ec0*/  USEL UR13, UR7, URZ, UP0 ;  /* 0x000000ff070d7287 */ /* 0x000fe40008000000 */
[----:B------:R-:W-:Y:S02]  /*1ed0*/  UIADD3.X UR23, UPT, UPT, URZ, UR29, URZ, UP1, !UPT ;  /* 0x0000001dff177290 */ /* 0x000fe40008ffe4ff */
[----:B------:R-:W-:Y:S01]  /*1ee0*/  ULEA UR7, UR13, UR15, 0x3 ;  /* 0x0000000f0d077291 */ /* 0x000fe2000f8e18ff */
[----:B------:R-:W-:Y:S01]  /*1ef0*/  LOP3.LUT R12, R12, UR8, RZ, 0x3c, !PT ;  /* 0x000000080c0c7c12 */ /* 0x000fe2000f8e3cff */
[----:B------:R-:W-:Y:S02]  /*1f00*/  ULEA UR8, UR6, UR15, 0xd ;  /* 0x0000000f06087291 */ /* 0x000fe4000f8e68ff */
[----:B------:R-:W-:Y:S01]  /*1f10*/  UIADD3 UR24, UP0, UPT, UR28, 0x180, URZ ;  /* 0x000001801c187890 */ /* 0x000fe2000ff1e0ff */
[----:B-1----:R-:W-:Y:S01]  /*1f20*/  SHF.L.U32 R0, R12, 0x1f, RZ ;  /* 0x0000001f0c007819 */ /* 0x002fe200000006ff */
[----:B------:R-:W-:Y:S02]  /*1f30*/  UIADD3 UR8, UPT, UPT, UR8, 0x6800, URZ ;  /* 0x0000680008087890 */ /* 0x000fe4000fffe0ff */
[----:B------:R-:W-:Y:S01]  /*1f40*/  UIMAD UR16, UR6, 0x6000, UR5 ;  /* 0x00006000061078a4 */ /* 0x000fe2000f8e0205 */
[----:B------:R3:W4:Y:S01]  /*1f50*/  SYNCS.PHASECHK.TRANS64.TRYWAIT P0, [UR7+0x30], R0 ;  /* 0x00003000ff0075a7 */ /* 0x0007220008001107 */
[----:B------:R-:W-:Y:S01]  /*1f60*/  UMOV UR30, 0x0 ;  /* 0x00000000001e7882 */ /* 0x000fe20000000000 */
[----:B------:R-:W-:Y:S01]  /*1f70*/  UMOV UR31, 0x10000000 ;  /* 0x10000000001f7882 */ /* 0x000fe20000000000 */
[----:B------:R-:W-:Y:S01]  /*1f80*/  UMOV UR11, UR35 ;  /* 0x00000023000b7c82 */ /* 0x000fe20008000000 */
[----:B------:R-:W-:Y:S01]  /*1f90*/  UMOV UR12, UR36 ;  /* 0x00000024000c7c82 */ /* 0x000fe20008000000 */
[----:B------:R-:W-:Y:S01]  /*1fa0*/  UIADD3.X UR25, UPT, UPT, URZ, UR29, URZ, UP0, !UPT ;  /* 0x0000001dff197290 */ /* 0x000fe200087fe4ff */
[----:B------:R3:W-:Y:S01]  /*1fb0*/  UTMALDG.3D [UR8], [UR22], desc[UR30] ;  /* 0x00001e08160075b4 */ /* 0x0007e20008011000 */
[----:B------:R-:W-:Y:S01]  /*1fc0*/  UIADD3 UR14, UPT, UPT, UR14, 0x1, URZ ;  /* 0x000000010e0e7890 */ /* 0x000fe2000fffe0ff */
[----:B------:R-:W-:Y:S01]  /*1fd0*/  UMOV UR7, 0x30000 ;  /* 0x0003000000077882 */ /* 0x000fe20000000000 */
[----:B------:R-:W-:Y:S01]  /*1fe0*/  UMOV UR20, UR36 ;  /* 0x0000002400147c82 */ /* 0x000fe20008000000 */
[----:B------:R-:W-:Y:S01]  /*1ff0*/  UMOV UR17, UR9 ;  /* 0x0000000900117c82 */ /* 0x000fe20008000000 */
[----:B------:R-:W-:Y:S01]  /*2000*/  UMOV UR18, UR10 ;  /* 0x0000000a00127c82 */ /* 0x000fe20008000000 */
[----:B------:R-:W-:Y:S02]  /*2010*/  UISETP.NE.AND UP0, UPT, UR14, UR27, UPT ;  /* 0x0000001b0e00728c */ /* 0x000fe4000bf05270 */
[----:B------:R3:W-:Y:S01]  /*2020*/  UTMALDG.3D.MULTICAST [UR16], [UR24], UR7, desc[UR30] ;  /* 0x00001e10180073b4 */ /* 0x0007e20008011807 */
[----:B------:R-:W-:Y:S06]  /*2030*/  UMOV UR6, UR13 ;  /* 0x0000000d00067c82 */ /* 0x000fec0008000000 */
[----:B------:R-:W-:Y:S05]  /*2040*/  BRA.U UP0, `(.L_x_38) ;  /* 0xfffffffd004c7547 */ /* 0x000fea000b83ffff */
.L_x_32:
[C---:B------:R-:W-:Y:S01]  /*2050*/  LEA R3, R11.reuse, UR15, 0x3 ;  /* 0x0000000f0b037c11 */ /* 0x040fe2000f8e18ff */
[----:B------:R-:W-:Y:S01]  /*2060*/  NOP ;  /* 0x0000000000007918 */ /* 0x000fe20000000000 */
[----:B-1-3--:R-:W-:Y:S02]  /*2070*/  SHF.L.U32 R0, R10, 0x1f, RZ ;  /* 0x0000001f0a007819 */ /* 0x00afe400000006ff */
[----:B------:R-:W-:Y:S02]  /*2080*/  LEA R5, R11, UR15, 0x4 ;  /* 0x0000000f0b057c11 */ /* 0x000fe4000f8e20ff */
[----:B--2-4-:R-:W1:Y:S02]  /*2090*/  SYNCS.PHASECHK.TRANS64.TRYWAIT P0, [R3+URZ+0xa0], R0 ;  /* 0x0000a000030075a7 */ /* 0x014e6400080011ff */
[----:B-1----:R-:W-:Y:S05]  /*20a0*/  @!P0 BRA `(.L_x_39) ;  /* 0x0000006800988947 */ /* 0x002fea0003800000 */
.L_x_134:
[----:B------:R-:W2:Y:S01]  /*20b0*/  LDS.128 R4, [R5+0x130] ;  /* 0x0001300005047984 */ /* 0x000ea20000000c00 */
[----:B------:R-:W-:Y:S01]  /*20c0*/  UISETP.GE.AND UP0, UPT, UR42, 0x1, UPT ;  /* 0x000000012a00788c */ /* 0x000fe2000bf06270 */
[----:B------:R-:W-:Y:S01]  /*20d0*/  @!PT LDS RZ, [RZ] ;  /* 0x00000000fffff984 */ /* 0x000fe20000000800 */
[----:B------:R-:W-:Y:S01]  /*20e0*/  @!PT LDS RZ, [RZ] ;  /* 0x00000000fffff984 */ /* 0x000fe20000000800 */
[----:B------:R-:W-:Y:S01]  /*20f0*/  @!PT LDS RZ, [RZ] ;  /* 0x00000000fffff984 */ /* 0x000fe20000000800 */
[----:B------:R-:W-:Y:S01]  /*2100*/  @!PT LDS RZ, [RZ] ;  /* 0x00000000fffff984 */ /* 0x000fe20000000800 */
[----:B------:R3:W-:Y:S06]  /*2110*/  MEMBAR.ALL.CTA ;  /* 0x0000000000007992 */ /* 0x0007ec0000008000 */
[----:B---3--:R-:W3:Y:S01]  /*2120*/  FENCE.VIEW.ASYNC.S ;  /* 0x00000000000073c6 */ /* 0x008ee20000000000 */
[----:B--2---:R-:W-:-:S13]  /*2130*/  LOP3.LUT P0, RZ, R6, 0x1, RZ, 0xc0, !PT ;  /* 0x0000000106ff7812 */ /* 0x004fda000780c0ff */
[----:B---3--:R-:W-:Y:S01]  /*2140*/  VOTEU.ANY UP1, P0 ;  /* 0x0000000000ff7886 */ /* 0x008fe20000020100 */
[----:B------:R-:W-:-:S13]  /*2150*/  PLOP3.LUT P0, PT, PT, PT, UP1, 0x80, 0x8 ;  /* 0x000000000008781c */ /* 0x000fda0003f0f018 */
[----:B-1----:R-:W-:Y:S02]  /*2160*/  @P0 LOP3.LUT R0, R5, 0xffff, RZ, 0xc0, !PT ;  /* 0x0000ffff05000812 */ /* 0x002fe400078ec0ff */
[----:B------:R-:W-:Y:S02]  /*2170*/  @P0 MOV R2, R4 ;  /* 0x0000000400020202 */ /* 0x000fe40000000f00 */
[----:B------:R-:W-:Y:S01]  /*2180*/  @P0 R2UR UR7, R0 ;  /* 0x00000000000702ca */ /* 0x000fe200000e0000 */
[----:B------:R-:W-:Y:S01]  /*2190*/  VIADD R0, R3, 0xb0 ;  /* 0x000000b003007836 */ /* 0x000fe20000000000 */
[----:B------:R-:W-:Y:S02]  /*21a0*/  @P0 SHF.R.U32.HI R4, RZ, 0x10, R5 ;  /* 0x00000010ff040819 */ /* 0x000fe40000011605 */
[----:B------:R-:W-:Y:S02]  /*21b0*/  @P0 R2UR UR8, R2 ;  /* 0x00000000020802ca */ /* 0x000fe400000e0000 */
[----:B------:R-:W-:-:S02]  /*21c0*/  PRMT R0, RZ, 0x654, R0 ;  /* 0x00000654ff007816 */ /* 0x000fc40000000000 */
[----:B------:R-:W-:Y:S02]  /*21d0*/  @P0 R2UR UR6, R4 ;  /* 0x00000000040602ca */ /* 0x000fe400000e0000 */
[----:B------:R1:W-:Y:S03]  /*21e0*/  SYNCS.ARRIVE.TRANS64.RED.A1T0 RZ, [R0+URZ], RZ ;  /* 0x000000ff00ff79a7 */ /* 0x0003e600081004ff */
[----:B------:R-:W-:-:S04]  /*21f0*/  @UP1 UMOV UR37, UR7 ;  /* 0x0000000700251c82 */ /* 0x000fc80008000000 */
[----:B------:R-:W-:-:S04]  /*2200*/  @UP1 UMOV UR38, UR8 ;  /* 0x0000000800261c82 */ /* 0x000fc80008000000 */
[----:B------:R-:W-:Y:S01]  /*2210*/  @UP1 UMOV UR36, UR6 ;  /* 0x0000000600241c82 */ /* 0x000fe20008000000 */
[----:B------:R-:W-:Y:S05]  /*2220*/  BRA.U !UP0, `(.L_x_40) ;  /* 0x0000000108d47547 */ /* 0x000fea000b800000 */
[----:B------:R-:W2:Y:S01]  /*2230*/  LDCU.128 UR16, c[0x0][0xb10] ;  /* 0x00016200ff1077ac */ /* 0x000ea20008000c00 */
[----:B------:R-:W3:Y:S01]  /*2240*/  LDCU UR12, c[0x0][0xb20] ;  /* 0x00016400ff0c77ac */ /* 0x000ee20008000800 */
[----:B------:R-:W4:Y:S01]  /*2250*/  LDCU UR20, c[0x0][0xb0c] ;  /* 0x00016180ff1477ac */ /* 0x000f220008000800 */
[----:B------:R-:W1:Y:S01]  /*2260*/  LDCU.64 UR10, c[0x0][0xb28] ;  /* 0x00016500ff0a77ac */ /* 0x000e620008000a00 */
[----:B------:R-:W-:Y:S02]  /*2270*/  UISETP.NE.AND UP3, UPT, UR42, 0x1, UPT ;  /* 0x000000012a00788c */ /* 0x000fe4000bf65270 */
[----:B--2---:R-:W-:Y:S02]  /*2280*/  UIMAD.WIDE.U32 UR8, UR39, UR19, URZ ;  /* 0x00000013270872a5 */ /* 0x004fe4000f8e00ff */
[----:B------:R-:W-:Y:S02]  /*2290*/  UIMAD.WIDE.U32 UR6, UR40, UR16, URZ ;  /* 0x00000010280672a5 */ /* 0x000fe4000f8e00ff */
[----:B------:R-:W-:-:S02]  /*22a0*/  UISETP.NE.AND UP0, UPT, UR18, 0x1, UPT ;  /* 0x000000011200788c */ /* 0x000fc4000bf05270 */
[----:B------:R-:W-:Y:S01]  /*22b0*/  UIMAD.WIDE.U32 UR30, UR37, UR19, URZ ;  /* 0x00000013251e72a5 */ /* 0x000fe2000f8e00ff */
[----:B------:R-:W-:Y:S02]  /*22c0*/  UMOV UR8, UR9 ;  /* 0x0000000900087c82 */ /* 0x000fe40008000000 */
[----:B------:R-:W-:Y:S01]  /*22d0*/  UMOV UR6, UR7 ;  /* 0x0000000700067c82 */ /* 0x000fe20008000000 */
[----:B---3--:R-:W-:Y:S02]  /*22e0*/  USHF.R.U32.HI UR8, URZ, UR12, UR8 ;  /* 0x0000000cff087299 */ /* 0x008fe40008011608 */
[----:B----4-:R-:W-:Y:S02]  /*22f0*/  UISETP.NE.AND UP2, UPT, UR20, 0x1, UPT ;  /* 0x000000011400788c */ /* 0x010fe4000bf45270 */
[----:B------:R-:W-:Y:S02]  /*2300*/  USHF.R.U32.HI UR6, URZ, UR17, UR6 ;  /* 0x00000011ff067299 */ /* 0x000fe40008011606 */
[----:B------:R-:W-:-:S02]  /*2310*/  USEL UR7, UR39, UR8, !UP0 ;  /* 0x0000000827077287 */ /* 0x000fc4000c000000 */
[----:B------:R-:W-:Y:S02]  /*2320*/  USEL UR8, UR40, UR6, !UP2 ;  /* 0x0000000628087287 */ /* 0x000fe4000d000000 */
[----:B-1----:R-:W-:Y:S01]  /*2330*/  UIMAD.WIDE.U32 UR22, UR7, UR10, URZ ;  /* 0x0000000a071672a5 */ /* 0x002fe2000f8e00ff */
[----:B------:R-:W-:Y:S01]  /*2340*/  UMOV UR6, UR31 ;  /* 0x0000001f00067c82 */ /* 0x000fe20008000000 */
[----:B------:R-:W-:Y:S02]  /*2350*/  UIMAD.WIDE.U32 UR24, UR38, UR16, URZ ;  /* 0x00000010261872a5 */ /* 0x000fe4000f8e00ff */
[----:B------:R-:W-:-:S03]  /*2360*/  UIMAD.WIDE.U32 UR30, UR8, UR10, URZ ;  /* 0x0000000a081e72a5 */ /* 0x000fc6000f8e00ff */
[----:B------:R-:W-:Y:S01]  /*2370*/  UMOV UR22, UR23 ;  /* 0x0000001700167c82 */ /* 0x000fe20008000000 */
[----:B------:R-:W-:Y:S02]  /*2380*/  USHF.R.U32.HI UR6, URZ, UR12, UR6 ;  /* 0x0000000cff067299 */ /* 0x000fe40008011606 */
[----:B------:R-:W-:Y:S01]  /*2390*/  @UP3 USHF.R.U32.HI UR7, URZ, UR11, UR22 ;  /* 0x0000000bff073299 */ /* 0x000fe20008011616 */
[----:B------:R-:W-:Y:S01]  /*23a0*/  UMOV UR24, UR25 ;  /* 0x0000001900187c82 */ /* 0x000fe20008000000 */
[----:B------:R-:W-:Y:S01]  /*23b0*/  UMOV UR30, UR31 ;  /* 0x0000001f001e7c82 */ /* 0x000fe20008000000 */
[----:B------:R-:W-:Y:S02]  /*23c0*/  USHF.R.U32.HI UR17, URZ, UR17, UR24 ;  /* 0x00000011ff117299 */ /* 0x000fe40008011618 */
[----:B------:R-:W-:Y:S02]  /*23d0*/  USEL UR6, UR37, UR6, !UP0 ;  /* 0x0000000625067287 */ /* 0x000fe4000c000000 */
[----:B------:R-:W-:-:S02]  /*23e0*/  @UP3 USHF.R.U32.HI UR8, URZ, UR11, UR30 ;  /* 0x0000000bff083299 */ /* 0x000fc4000801161e */
[----:B------:R-:W-:Y:S02]  /*23f0*/  UIMAD UR9, UR42, UR7, URZ ;  /* 0x000000072a0972a4 */ /* 0x000fe4000f8e02ff */
[----:B------:R-:W-:Y:S02]  /*2400*/  USEL UR7, UR38, UR17, !UP2 ;  /* 0x0000001126077287 */ /* 0x000fe4000d000000 */
[----:B------:R-:W-:Y:S02]  /*2410*/  UIMAD UR12, UR42, UR8, URZ ;  /* 0x000000082a0c72a4 */ /* 0x000fe4000f8e02ff */
[----:B------:R-:W-:Y:S02]  /*2420*/  UISETP.GE.AND UP0, UPT, UR6, UR9, UPT ;  /* 0x000000090600728c */ /* 0x000fe4000bf06270 */
[----:B------:R-:W-:Y:S02]  /*2430*/  UIMAD.WIDE.U32 UR22, UR6, UR10, URZ ;  /* 0x0000000a061672a5 */ /* 0x000fe4000f8e00ff */
[----:B------:R-:W-:-:S02]  /*2440*/  UISETP.GE.OR UP0, UPT, UR7, UR12, UP0 ;  /* 0x0000000c0700728c */ /* 0x000fc40008706670 */
[----:B------:R-:W-:Y:S02]  /*2450*/  UIMAD.WIDE.U32 UR16, UR7, UR10, URZ ;  /* 0x0000000a071072a5 */ /* 0x000fe4000f8e00ff */
[----:B------:R-:W-:Y:S01]  /*2460*/  UIADD3 UR12, UPT, UPT, -UR6, URZ, URZ ;  /* 0x000000ff060c7290 */ /* 0x000fe2000fffe1ff */
[----:B------:R-:W-:Y:S01]  /*2470*/  UMOV UR10, UR23 ;  /* 0x00000017000a7c82 */ /* 0x000fe20008000000 */
[----:B------:R-:W-:Y:S02]  /*2480*/  UIADD3 UR14, UPT, UPT, -UR7, URZ, URZ ;  /* 0x000000ff070e7290 */ /* 0x000fe4000fffe1ff */
[----:B------:R-:W-:-:S03]  /*2490*/  USHF.R.U32.HI UR10, URZ, UR11, UR10 ;  /* 0x0000000bff0a7299 */ /* 0x000fc6000801160a */
[----:B------:R-:W-:Y:S01]  /*24a0*/  @!UP0 UMOV UR9, UR17 ;  /* 0x0000001100098c82 */ /* 0x000fe20008000000 */
[----:B------:R-:W-:Y:S02]  /*24b0*/  UIMAD UR12, UR18, UR12, UR37 ;  /* 0x0000000c120c72a4 */ /* 0x000fe4000f8e0225 */
[----:B------:R-:W-:Y:S02]  /*24c0*/  USEL UR10, UR6, UR10, !UP3 ;  /* 0x0000000a060a7287 */ /* 0x000fe4000d800000 */
[----:B------:R-:W-:Y:S02]  /*24d0*/  @!UP0 USHF.R.U32.HI UR9, URZ, UR11, UR9 ;  /* 0x0000000bff098299 */ /* 0x000fe40008011609 */
[----:B------:R-:W-:Y:S02]  /*24e0*/  UIADD3 UR11, UPT, UPT, -UR10, URZ, URZ ;  /* 0x000000ff0a0b7290 */ /* 0x000fe4000fffe1ff */
[----:B------:R-:W-:Y:S02]  /*24f0*/  @!UP0 USEL UR9, UR7, UR9, !UP3 ;  /* 0x0000000907098287 */ /* 0x000fe4000d800000 */
[----:B------:R-:W-:-:S02]  /*2500*/  UIMAD UR11, UR42, UR11, UR6 ;  /* 0x0000000b2a0b72a4 */ /* 0x000fc4000f8e0206 */
[----:B------:R-:W-:Y:S02]  /*2510*/  @!UP0 UIADD3 UR10, UPT, UPT, UR10, -UR9, URZ ;  /* 0x800000090a0a8290 */ /* 0x000fe4000fffe0ff */
[----:B------:R-:W-:Y:S02]  /*2520*/  @!UP0 UIMAD UR9, UR11, UR8, UR9 ;  /* 0x000000080b0982a4 */ /* 0x000fe4000f8e0209 */
[----:B------:R-:W-:Y:S02]  /*2530*/  @!UP0 UIMAD UR6, UR42, UR10, UR7 ;  /* 0x0000000a2a0682a4 */ /* 0x000fe4000f8e0207 */
[----:B------:R-:W-:Y:S02]  /*2540*/  UIMAD UR8, UR20, UR14, UR38 ;  /* 0x0000000e140872a4 */ /* 0x000fe4000f8e0226 */
[----:B------:R-:W-:Y:S01]  /*2550*/  UIMAD UR37, UR6, UR18, UR12 ;  /* 0x00000012062572a4 */ /* 0x000fe2000f8e020c */
[----:B------:R-:W-:Y:S02]  /*2560*/  @!UP0 UMOV UR7, UR9 ;  /* 0x0000000900078c82 */ /* 0x000fe40008000000 */
[----:B------:R-:W-:-:S12]  /*2570*/  UIMAD UR38, UR7, UR20, UR8 ;  /* 0x00000014072672a4 */ /* 0x000fd8000f8e0208 */
.L_x_40:
[----:B------:R-:W2:Y:S02]  /*2580*/  LDCU UR6, c[0x0][0xb30] ;  /* 0x00016600ff0677ac */ /* 0x000ea40008000800 */
[----:B--2---:R-:W-:-:S09]  /*2590*/  UISETP.NE.AND UP0, UPT, UR6, 0x1, UPT ;  /* 0x000000010600788c */ /* 0x004fd2000bf05270 */
[----:B------:R-:W-:Y:S05]  /*25a0*/  BRA.U UP0, `(.L_x_41) ;  /* 0x0000000100447547 */ /* 0x000fea000b800000 */
[----:B------:R-:W2:Y:S01]  /*25b0*/  LDCU.128 UR16, c[0x0][0xb10] ;  /* 0x00016200ff1077ac */ /* 0x000ea20008000c00 */
[----:B------:R-:W3:Y:S01]  /*25c0*/  LDCU UR10, c[0x0][0xb0c] ;  /* 0x00016180ff0a77ac */ /* 0x000ee20008000800 */
[----:B------:R-:W4:Y:S01]  /*25d0*/  LDCU UR11, c[0x0][0xb20] ;  /* 0x00016400ff0b77ac */ /* 0x000f220008000800 */
[----:B--2---:R-:W-:Y:S02]  /*25e0*/  UIMAD.WIDE.U32 UR8, UR38, UR16, URZ ;  /* 0x00000010260872a5 */ /* 0x004fe4000f8e00ff */
[----:B------:R-:W-:Y:S02]  /*25f0*/  UIMAD.WIDE.U32 UR6, UR37, UR19, URZ ;  /* 0x00000013250672a5 */ /* 0x000fe4000f8e00ff */
[----:B---3--:R-:W-:Y:S02]  /*2600*/  UISETP.NE.AND UP2, UPT, UR10, 0x1, UPT ;  /* 0x000000010a00788c */ /* 0x008fe4000bf45270 */
[----:B------:R-:W-:Y:S01]  /*2610*/  UISETP.NE.AND UP0, UPT, UR18, 0x1, UPT ;  /* 0x000000011200788c */ /* 0x000fe2000bf05270 */
[----:B------:R-:W-:-:S02]  /*2620*/  UMOV UR8, UR9 ;  /* 0x0000000900087c82 */ /* 0x000fc40008000000 */
[----:B------:R-:W-:Y:S01]  /*2630*/  UMOV UR6, UR7 ;  /* 0x0000000700067c82 */ /* 0x000fe20008000000 */
[----:B------:R-:W-:Y:S02]  /*2640*/  USHF.R.U32.HI UR17, URZ, UR17, UR8 ;  /* 0x00000011ff117299 */ /* 0x000fe40008011608 */
[----:B----4-:R-:W-:Y:S02]  /*2650*/  USHF.R.U32.HI UR6, URZ, UR11, UR6 ;  /* 0x0000000bff067299 */ /* 0x010fe40008011606 */
[----:B------:R-:W-:Y:S02]  /*2660*/  USEL UR7, UR38, UR17, !UP2 ;  /* 0x0000001126077287 */ /* 0x000fe4000d000000 */
[----:B------:R-:W-:-:S04]  /*2670*/  USEL UR6, UR37, UR6, !UP0 ;  /* 0x0000000625067287 */ /* 0x000fc8000c000000 */
[----:B------:R-:W-:Y:S02]  /*2680*/  UIADD3 UR8, UPT, UPT, UR7, -UR6, URZ ;  /* 0x8000000607087290 */ /* 0x000fe4000fffe0ff */
[----:B------:R-:W-:Y:S02]  /*2690*/  UIADD3 UR6, UPT, UPT, -UR7, UR6, URZ ;  /* 0x0000000607067290 */ /* 0x000fe4000fffe1ff */
[----:B------:R-:W-:Y:S02]  /*26a0*/  UIMAD UR37, UR8, UR18, UR37 ;  /* 0x00000012082572a4 */ /* 0x000fe4000f8e0225 */
[----:B------:R-:W-:-:S12]  /*26b0*/  UIMAD UR38, UR6, UR10, UR38 ;  /* 0x0000000a062672a4 */ /* 0x000fd8000f8e0226 */
.L_x_41:
[----:B------:R-:W-:Y:S01]  /*26c0*/  VIADD R11, R11, 0x1 ;  /* 0x000000010b0b7836 */ /* 0x000fe20000000000 */
[----:B------:R-:W-:Y:S01]  /*26d0*/  R2UR UR6, R80 ;  /* 0x00000000500672ca */ /* 0x000fe200000e0000 */
[----:B------:R-:W-:Y:S01]  /*26e0*/  UIADD3 UR24, UPT, UPT, UR37, UR61, URZ ;  /* 0x0000003d25187290 */ /* 0x000fe2000fffe0ff */
[----:B------:R-:W-:Y:S02]  /*26f0*/  PLOP3.LUT P1, PT, PT, PT, PT, 0x80, 0x8 ;  /* 0x000000000008781c */ /* 0x000fe40003f2f070 */
[----:B------:R-:W-:-:S04]  /*2700*/  ISETP.NE.AND P0, PT, R11, 0x2, PT ;  /* 0x000000020b00780c */ /* 0x000fc80003f05270 */
[----:B------:R-:W-:Y:S02]  /*2710*/  SEL R3, RZ, 0x1, P0 ;  /* 0x00000001ff037807 */ /* 0x000fe40000000000 */
[----:B------:R-:W-:Y:S02]  /*2720*/  SEL R11, R11, RZ, P0 ;  /* 0x000000ff0b0b7207 */ /* 0x000fe40000000000 */
[----:B------:R-:W-:Y:S01]  /*2730*/  LOP3.LUT R10, R10, R3, RZ, 0x3c, !PT ;  /* 0x000000030a0a7212 */ /* 0x000fe200078e3cff */
[----:B------:R-:W-:Y:S01]  /*2740*/  UIADD3 UR20, UPT, UPT, UR38, UR6, URZ ;  /* 0x0000000626147290 */ /* 0x000fe2000fffe0ff */
[----:B------:R-:W-:Y:S11]  /*2750*/  BRA.U UP1, `(.L_x_42) ;  /* 0xfffffff101547547 */ /* 0x000ff6000b83ffff */
[----:B------:R-:W-:Y:S01]  /*2760*/  UIADD3 UR15, UPT, UPT, UR15, 0x30, URZ ;  /* 0x000000300f0f7890 */ /* 0x000fe2000fffe0ff */
[----:B------:R-:W-:-:S03]  /*2770*/  SHF.L.U32 R3, R12, 0x1f, RZ ;  /* 0x0000001f0c037819 */ /* 0x000fc600000006ff */
[----:B------:R-:W-:-:S09]  /*2780*/  ULEA UR4, UR13, UR15, 0x3 ;  /* 0x0000000f0d047291 */ /* 0x000fd2000f8e18ff */
[----:B------:R-:W2:Y:S02]  /*2790*/  SYNCS.PHASECHK.TRANS64.TRYWAIT P0, [UR4], R3 ;  /* 0x00000003ff0075a7 */ /* 0x000ea40008001104 */
[----:B--2---:R-:W-:Y:S05]  /*27a0*/  @!P0 BRA `(.L_x_43) ;  /* 0x0000006000ec8947 */ /* 0x004fea0003800000 */
.L_x_136:
[----:B------:R-:W-:-:S04]  /*27b0*/  UIADD3 UR4, UPT, UPT, UR13, 0x1, URZ ;  /* 0x000000010d047890 */ /* 0x000fc8000fffe0ff */
[----:B------:R-:W-:-:S04]  /*27c0*/  UISETP.NE.AND UP0, UPT, UR4, 0x6, UPT ;  /* 0x000000060400788c */ /* 0x000fc8000bf05270 */
[----:B------:R-:W-:Y:S02]  /*27d0*/  USEL UR6, URZ, 0x1, UP0 ;  /* 0x00000001ff067887 */ /* 0x000fe40008000000 */
[----:B------:R-:W-:-:S04]  /*27e0*/  USEL UR4, UR4, URZ, UP0 ;  /* 0x000000ff04047287 */ /* 0x000fc80008000000 */
[----:B------:R-:W-:Y:S01]  /*27f0*/  ULEA UR5, UR4, UR15, 0x3 ;  /* 0x0000000f04057291 */ /* 0x000fe2000f8e18ff */
[----:B------:R-:W-:-:S04]  /*2800*/  LOP3.LUT R2, R12, UR6, RZ, 0x3c, !PT ;  /* 0x000000060c027c12 */ /* 0x000fc8000f8e3cff */
[----:B-1----:R-:W-:-:S04]  /*2810*/  SHF.L.U32 R3, R2, 0x1f, RZ ;  /* 0x0000001f02037819 */ /* 0x002fc800000006ff */
[----:B------:R-:W1:Y:S02]  /*2820*/  SYNCS.PHASECHK.TRANS64.TRYWAIT P0, [UR5], R3 ;  /* 0x00000003ff0075a7 */ /* 0x000e640008001105 */
[----:B-1----:R-:W-:Y:S05]  /*2830*/  @!P0 BRA `(.L_x_44) ;  /* 0x0000006000e08947 */ /* 0x002fea0003800000 */
.L_x_138:
        /* <DEDUP_REMOVED lines=9> */
.L_x_140:
        /* <DEDUP_REMOVED lines=9> */
.L_x_142:
        /* <DEDUP_REMOVED lines=9> */
.L_x_144:
[----:B------:R-:W-:-:S04]  /*29f0*/  UIADD3 UR4, UPT, UPT, UR4, 0x1, URZ ;  /* 0x0000000104047890 */ /* 0x000fc8000fffe0ff */
[----:B------:R-:W-:-:S04]  /*2a00*/  UISETP.NE.AND UP0, UPT, UR4, 0x6, UPT ;  /* 0x000000060400788c */ /* 0x000fc8000bf05270 */
[----:B------:R-:W-:Y:S02]  /*2a10*/  USEL UR5, URZ, 0x1, UP0 ;  /* 0x00000001ff057887 */ /* 0x000fe40008000000 */
[----:B------:R-:W-:-:S04]  /*2a20*/  USEL UR4, UR4, URZ, UP0 ;  /* 0x000000ff04047287 */ /* 0x000fc80008000000 */
[----:B------:R-:W-:Y:S01]  /*2a30*/  ULEA UR4, UR4, UR15, 0x3 ;  /* 0x0000000f04047291 */ /* 0x000fe2000f8e18ff */
[----:B-1----:R-:W-:-:S04]  /*2a40*/  LOP3.LUT R3, R2, UR5, RZ, 0x3c, !PT ;  /* 0x0000000502037c12 */ /* 0x002fc8000f8e3cff */
[----:B------:R-:W-:Y:S01]  /*2a50*/  SHF.L.U32 R3, R3, 0x1f, RZ ;  /* 0x0000001f03037819 */ /* 0x000fe200000006ff */
[----:B------:R-:W-:-:S07]  /*2a60*/  IMAD.U32 R0, RZ, RZ, UR4 ;  /* 0x00000004ff007e24 */ /* 0x000fce000f8e00ff */
.L_x_48:
[----:B-1----:R1:W2:Y:S02]  /*2a70*/  SYNCS.PHASECHK.TRANS64.TRYWAIT P0, [R0+URZ], R3 ;  /* 0x00000003000075a7 */ /* 0x0022a400080011ff */
[----:B--2---:R-:W-:Y:S05]  /*2a80*/  @!P0 NANOSLEEP.SYNCS 0x989680 ;  /* 0x009896800000895d */ /* 0x004fea0003900000 */
[----:B------:R-:W2:Y:S02]  /*2a90*/  @!P0 SYNCS.PHASECHK.TRANS64 P0, [R0+URZ], R3 ;  /* 0x00000003000085a7 */ /* 0x000ea400080010ff */
[----:B--2---:R-:W-:Y:S05]  /*2aa0*/  @P0 EXIT ;  /* 0x000000000000094d */ /* 0x004fea0003800000 */
[----:B------:R-:W-:Y:S05]  /*2ab0*/  BRA `(.L_x_48) ;  /* 0xfffffffc00ec7947 */ /* 0x000fea000383ffff */
.L_x_22:
[----:B------:R-:W1:Y:S02]  /*2ac0*/  S2UR UR4, SR_CgaCtaId ;  /* 0x00000000000479c3 */ /* 0x000e640000008800 */
[----:B-1----:R-:W-:-:S04]  /*2ad0*/  UISETP.NE.AND UP0, UPT, UR4, URZ, UPT ;  /* 0x000000ff0400728c */ /* 0x002fc8000bf05270 */
[----:B------:R-:W-:-:S09]  /*2ae0*/  UISETP.NE.OR UP0, UPT, UR21, 0x1, UP0 ;  /* 0x000000011500788c */ /* 0x000fd20008705670 */
[----:B------:R-:W-:Y:S05]  /*2af0*/  BRA.U UP0, `(.L_x_49) ;  /* 0x00000005004c7547 */ /* 0x000fea000b800000 */
[----:B------:R-:W1:Y:S01]  /*2b00*/  S2UR UR5, SR_CgaCtaId ;  /* 0x00000000000579c3 */ /* 0x000e620000008800 */
[----:B------:R-:W-:Y:S01]  /*2b10*/  UMOV UR4, 0x400 ;  /* 0x0000040000047882 */ /* 0x000fe20000000000 */
[----:B------:R-:W-:Y:S01]  /*2b20*/  ISETP.GE.U32.AND P2, PT, R0, 0x2, PT ;  /* 0x000000020000780c */ /* 0x000fe20003f46070 */
[----:B------:R-:W-:Y:S01]  /*2b30*/  IMAD.MOV.U32 R12, RZ, RZ, 0x1 ;  /* 0x00000001ff0c7424 */ /* 0x000fe200078e00ff */
[----:B------:R-:W-:Y:S02]  /*2b40*/  CS2R R10, SRZ ;  /* 0x00000000000a7805 */ /* 0x000fe4000001ff00 */
[----:B------:R-:W-:Y:S01]  /*2b50*/  CS2R R8, SRZ ;  /* 0x0000000000087805 */ /* 0x000fe2000001ff00 */
[----:B-1----:R-:W-:-:S03]  /*2b60*/  ULEA UR6, UR5, UR4, 0x18 ;  /* 0x0000000405067291 */ /* 0x002fc6000f8ec0ff */
[----:B------:R-:W-:-:S09]  /*2b70*/  UMOV UR5, URZ ;  /* 0x000000ff00057c82 */ /* 0x000fd20008000000 */
.L_x_53:
[----:B------:R-:W-:Y:S02]  /*2b80*/  LEA R2, R8, UR6, 0x3 ;  /* 0x0000000608027c11 */ /* 0x000fe4000f8e18ff */
[----:B------:R-:W-:-:S03]  /*2b90*/  SHF.L.U32 R5, R9, 0x1f, RZ ;  /* 0x0000001f09057819 */ /* 0x000fc600000006ff */
[----:B------:R-:W-:Y:S01]  /*2ba0*/  VIADD R4, R2, 0x110 ;  /* 0x0000011002047836 */ /* 0x000fe20000000000 */
[----:B------:R-:W1:Y:S02]  /*2bb0*/  SYNCS.PHASECHK.TRANS64.TRYWAIT P0, [R2+URZ+0x100], R5 ;  /* 0x00010005020075a7 */ /* 0x000e6400080011ff */
[----:B-1----:R-:W-:Y:S05]  /*2bc0*/  @!P0 BRA `(.L_x_50) ;  /* 0x00000060005c8947 */ /* 0x002fea0003800000 */
.L_x_145:
[----:B------:R-:W-:Y:S01]  /*2bd0*/  ULEA UR4, UR5, UR6, 0x3 ;  /* 0x0000000605047291 */ /* 0x000fe2000f8e18ff */
[----:B------:R-:W-:Y:S02]  /*2be0*/  PRMT R4, RZ, 0x654, R4 ;  /* 0x00000654ff047816 */ /* 0x000fe40000000004 */
[----:B-1----:R-:W-:Y:S01]  /*2bf0*/  SHF.L.U32 R5, R12, 0x1f, RZ ;  /* 0x0000001f0c057819 */ /* 0x002fe200000006ff */
[----:B------:R-:W-:Y:S01]  /*2c00*/  UIADD3 UR7, UPT, UPT, UR4, 0xa0, URZ ;  /* 0x000000a004077890 */ /* 0x000fe2000fffe0ff */
[----:B------:R1:W-:Y:S05]  /*2c10*/  SYNCS.ARRIVE.TRANS64.RED.A1T0 RZ, [R4+URZ], RZ ;  /* 0x000000ff04ff79a7 */ /* 0x0003ea00081004ff */
[----:B------:R-:W-:Y:S01]  /*2c20*/  IMAD.U32 R7, RZ, RZ, UR7 ;  /* 0x00000007ff077e24 */ /* 0x000fe2000f8e00ff */
[----:B------:R-:W2:Y:S04]  /*2c30*/  SYNCS.PHASECHK.TRANS64.TRYWAIT P0, [UR4+0xb0], R5 ;  /* 0x0000b005ff0075a7 */ /* 0x000ea80008001104 */
[----:B------:R-:W-:Y:S01]  /*2c40*/  PRMT R6, R0, 0x654, R7 ;  /* 0x0000065400067816 */ /* 0x000fe20000000007 */
[----:B-1----:R-:W-:Y:S01]  /*2c50*/  @!P2 IMAD.MOV.U32 R4, RZ, RZ, 0x10 ;  /* 0x00000010ff04a424 */ /* 0x002fe200078e00ff */
[----:B--2---:R-:W-:Y:S06]  /*2c60*/  @!P0 BRA `(.L_x_51) ;  /* 0x0000006000488947 */ /* 0x004fec0003800000 */
.L_x_147:
[----:B------:R-:W-:Y:S01]  /*2c70*/  ULEA UR8, UR5, UR6, 0x4 ;  /* 0x0000000605087291 */ /* 0x000fe2000f8e20ff */
[----:B------:R-:W-:Y:S01]  /*2c80*/  SEL R3, R6, R3, !P2 ;  /* 0x0000000306037207 */ /* 0x000fe20005000000 */
[----:B------:R-:W-:Y:S01]  /*2c90*/  UIADD3 UR9, UPT, UPT, UR4, 0xa0, URZ ;  /* 0x000000a004097890 */ /* 0x000fe2000fffe0ff */
[----:B-1----:R-:W-:Y:S01]  /*2ca0*/  LEA R2, R11, UR6, 0x3 ;  /* 0x000000060b027c11 */ /* 0x002fe2000f8e18ff */
[----:B------:R-:W-:Y:S01]  /*2cb0*/  UIADD3 UR8, UPT, UPT, UR8, 0x130, URZ ;  /* 0x0000013008087890 */ /* 0x000fe2000fffe0ff */
[----:B------:R-:W-:Y:S01]  /*2cc0*/  SHF.L.U32 R5, R10, 0x1f, RZ ;  /* 0x0000001f0a057819 */ /* 0x000fe200000006ff */
[----:B------:R1:W-:Y:S01]  /*2cd0*/  @!P2 SYNCS.ARRIVE.TRANS64.RED RZ, [R3+URZ], R4 ;  /* 0x0000000403ffa9a7 */ /* 0x0003e200080004ff */
[----:B------:R-:W-:Y:S01]  /*2ce0*/  UIADD3 UR4, UPT, UPT, UR5, 0x1, URZ ;  /* 0x0000000105047890 */ /* 0x000fe2000fffe0ff */
[----:B------:R-:W-:-:S03]  /*2cf0*/  VIADD R8, R8, 0x1 ;  /* 0x0000000108087836 */ /* 0x000fc60000000000 */
[----:B------:R-:W-:Y:S02]  /*2d00*/  UISETP.NE.AND UP0, UPT, UR4, 0x2, UPT ;  /* 0x000000020400788c */ /* 0x000fe4000bf05270 */
[----:B------:R-:W-:Y:S06]  /*2d10*/  UGETNEXTWORKID.BROADCAST [UR8], [UR9] ;  /* 0x00000000080073ca */ /* 0x000fec0008000100 */
[----:B------:R-:W-:Y:S01]  /*2d20*/  USEL UR7, URZ, 0x1, UP0 ;  /* 0x00000001ff077887 */ /* 0x000fe20008000000 */
[----:B------:R-:W-:Y:S01]  /*2d30*/  ISETP.NE.AND P0, PT, R8, 0x2, PT ;  /* 0x000000020800780c */ /* 0x000fe20003f05270 */
[----:B------:R-:W-:Y:S01]  /*2d40*/  USEL UR5, UR4, URZ, UP0 ;  /* 0x000000ff04057287 */ /* 0x000fe20008000000 */
[----:B------:R-:W2:Y:S03]  /*2d50*/  SYNCS.PHASECHK.TRANS64.TRYWAIT P1, [R2+URZ+0xa0], R5 ;  /* 0x0000a005020075a7 */ /* 0x000ea600080211ff */
[----:B------:R-:W-:Y:S01]  /*2d60*/  LOP3.LUT R12, R12, UR7, RZ, 0x3c, !PT ;  /* 0x000000070c0c7c12 */ /* 0x000fe2000f8e3cff */
[----:B-12---:R-:W-:Y:S07]  /*2d70*/  @!P1 BRA `(.L_x_52) ;  /* 0x00000060001c9947 */ /* 0x006fee0003800000 */
.L_x_148:
[C---:B------:R-:W-:Y:S01]  /*2d80*/  LEA R4, R11.reuse, UR6, 0x4 ;  /* 0x000000060b047c11 */ /* 0x040fe2000f8e20ff */
[----:B-1----:R-:W-:Y:S01]  /*2d90*/  VIADD R2, R2, 0xb0 ;  /* 0x000000b002027836 */ /* 0x002fe20000000000 */
[----:B------:R-:W-:Y:S01]  /*2da0*/  SEL R8, R8, RZ, P0 ;  /* 0x000000ff08087207 */ /* 0x000fe20000000000 */
[----:B------:R-:W-:-:S03]  /*2db0*/  VIADD R11, R11, 0x1 ;  /* 0x000000010b0b7836 */ /* 0x000fc60000000000 */
[----:B------:R-:W1:Y:S01]  /*2dc0*/  LDS.128 R4, [R4+0x130] ;  /* 0x0001300004047984 */ /* 0x000e620000000c00 */
[----:B------:R-:W-:Y:S02]  /*2dd0*/  PRMT R2, RZ, 0x654, R2 ;  /* 0x00000654ff027816 */ /* 0x000fe40000000002 */
[C---:B------:R-:W-:Y:S01]  /*2de0*/  ISETP.NE.AND P1, PT, R11.reuse, 0x2, PT ;  /* 0x000000020b00780c */ /* 0x040fe20003f25270 */
[----:B------:R-:W-:Y:S01]  /*2df0*/  @!PT LDS RZ, [RZ] ;  /* 0x00000000fffff984 */ /* 0x000fe20000000800 */
[----:B------:R-:W-:Y:S01]  /*2e00*/  @!PT LDS RZ, [RZ] ;  /* 0x00000000fffff984 */ /* 0x000fe20000000800 */
[----:B------:R-:W-:Y:S01]  /*2e10*/  @!PT LDS RZ, [RZ] ;  /* 0x00000000fffff984 */ /* 0x000fe20000000800 */
[----:B------:R-:W-:Y:S01]  /*2e20*/  @!PT LDS RZ, [RZ] ;  /* 0x00000000fffff984 */ /* 0x000fe20000000800 */
[----:B------:R2:W-:Y:S06]  /*2e30*/  MEMBAR.ALL.CTA ;  /* 0x0000000000007992 */ /* 0x0005ec0000008000 */
[----:B--2---:R-:W2:Y:S01]  /*2e40*/  FENCE.VIEW.ASYNC.S ;  /* 0x00000000000073c6 */ /* 0x004ea20000000000 */
[----:B------:R-:W-:Y:S01]  /*2e50*/  SEL R11, R11, RZ, P1 ;  /* 0x000000ff0b0b7207 */ /* 0x000fe20000800000 */
[----:B--2---:R2:W-:Y:S01]  /*2e60*/  SYNCS.ARRIVE.TRANS64.RED.A1T0 RZ, [R2+URZ], RZ ;  /* 0x000000ff02ff79a7 */ /* 0x0045e200081004ff */
[----:B-1----:R-:W-:-:S02]  /*2e70*/  LOP3.LUT P3, RZ, R6, 0x1, RZ, 0xc0, !PT ;  /* 0x0000000106ff7812 */ /* 0x002fc4000786c0ff */
[----:B------:R-:W-:-:S04]  /*2e80*/  SEL R5, RZ, 0x1, P1 ;  /* 0x00000001ff057807 */ /* 0x000fc80000800000 */
[----:B------:R-:W-:Y:S02]  /*2e90*/  LOP3.LUT R10, R10, R5, RZ, 0x3c, !PT ;  /* 0x000000050a0a7212 */ /* 0x000fe400078e3cff */
[----:B--2---:R-:W-:-:S04]  /*2ea0*/  SEL R2, RZ, 0x1, P0 ;  /* 0x00000001ff027807 */ /* 0x004fc80000000000 */
[----:B------:R-:W-:Y:S01]  /*2eb0*/  LOP3.LUT R9, R9, R2, RZ, 0x3c, !PT ;  /* 0x0000000209097212 */ /* 0x000fe200078e3cff */
[----:B------:R-:W-:Y:S06]  /*2ec0*/  @P3 BRA `(.L_x_53) ;  /* 0xfffffffc002c3947 */ /* 0x000fec000383ffff */
[----:B------:R-:W-:Y:S01]  /*2ed0*/  ULEA UR4, UR5, UR6, 0x3 ;  /* 0x0000000605047291 */ /* 0x000fe2000f8e18ff */
[----:B------:R-:W-:-:S08]  /*2ee0*/  SHF.L.U32 R3, R12, 0x1f, RZ ;  /* 0x0000001f0c037819 */ /* 0x000fd000000006ff */
[----:B------:R-:W1:Y:S02]  /*2ef0*/  SYNCS.PHASECHK.TRANS64 P0, [UR4+0xb0], R3 ;  /* 0x0000b003ff0075a7 */ /* 0x000e640008001004 */
[----:B-1----:R-:W-:Y:S05]  /*2f00*/  @P0 BRA `(.L_x_54) ;  /* 0x0000000000080947 */ /* 0x002fea0003800000 */
[----:B------:R-:W1:Y:S02]  /*2f10*/  SYNCS.PHASECHK.TRANS64.TRYWAIT P0, [UR4+0xb0], R3 ;  /* 0x0000b003ff0075a7 */ /* 0x000e640008001104 */
[----:B-1----:R-:W-:Y:S05]  /*2f20*/  @!P0 BRA `(.L_x_55) ;  /* 0x0000005c00c48947 */ /* 0x002fea0003800000 */
.L_x_54:
[----:B------:R-:W-:-:S04]  /*2f30*/  UIADD3 UR7, UPT, UPT, UR5, 0x1, URZ ;  /* 0x0000000105077890 */ /* 0x000fc8000fffe0ff */
[----:B------:R-:W-:-:S04]  /*2f40*/  UISETP.NE.AND UP0, UPT, UR7, 0x2, UPT ;  /* 0x000000020700788c */ /* 0x000fc8000bf05270 */
[----:B------:R-:W-:Y:S02]  /*2f50*/  USEL UR8, URZ, 0x1, UP0 ;  /* 0x00000001ff087887 */ /* 0x000fe40008000000 */
[----:B------:R-:W-:-:S04]  /*2f60*/  USEL UR7, UR7, URZ, UP0 ;  /* 0x000000ff07077287 */ /* 0x000fc80008000000 */
[----:B------:R-:W-:Y:S01]  /*2f70*/  ULEA UR7, UR7, UR6, 0x3 ;  /* 0x0000000607077291 */ /* 0x000fe2000f8e18ff */
[----:B-1----:R-:W-:-:S04]  /*2f80*/  LOP3.LUT R3, R12, UR8, RZ, 0x3c, !PT ;  /* 0x000000080c037c12 */ /* 0x002fc8000f8e3cff */
[----:B------:R-:W-:-:S04]  /*2f90*/  SHF.L.U32 R0, R3, 0x1f, RZ ;  /* 0x0000001f03007819 */ /* 0x000fc800000006ff */
[----:B------:R-:W1:Y:S02]  /*2fa0*/  SYNCS.PHASECHK.TRANS64 P0, [UR7+0xb0], R0 ;  /* 0x0000b000ff0075a7 */ /* 0x000e640008001007 */
[----:B-1----:R-:W-:Y:S05]  /*2fb0*/  @P0 EXIT ;  /* 0x000000000000094d */ /* 0x002fea0003800000 */
[----:B------:R-:W-:Y:S02]  /*2fc0*/  SHF.L.U32 R3, R3, 0x1f, RZ ;  /* 0x0000001f03037819 */ /* 0x000fe400000006ff */
[----:B------:R-:W-:-:S07]  /*2fd0*/  MOV R0, UR7 ;  /* 0x0000000700007c02 */ /* 0x000fce0008000f00 */
.L_x_56:
[----:B-1----:R1:W2:Y:S02]  /*2fe0*/  SYNCS.PHASECHK.TRANS64.TRYWAIT P0, [R0+URZ+0xb0], R3 ;  /* 0x0000b003000075a7 */ /* 0x0022a400080011ff */
[----:B--2---:R-:W-:Y:S05]  /*2ff0*/  @!P0 NANOSLEEP.SYNCS 0x989680 ;  /* 0x009896800000895d */ /* 0x004fea0003900000 */
[----:B------:R-:W2:Y:S02]  /*3000*/  @!P0 SYNCS.PHASECHK.TRANS64 P0, [R0+URZ+0xb0], R3 ;  /* 0x0000b003000085a7 */ /* 0x000ea400080010ff */
[----:B--2---:R-:W-:Y:S05]  /*3010*/  @P0 EXIT ;  /* 0x000000000000094d */ /* 0x004fea0003800000 */
[----:B------:R-:W-:Y:S05]  /*3020*/  BRA `(.L_x_56) ;  /* 0xfffffffc00ec7947 */ /* 0x000fea000383ffff */
.L_x_49:
[----:B------:R-:W-:Y:S05]  /*3030*/  BRA.U UP4, `(.L_x_57) ;  /* 0x0000000d04d47547 */ /* 0x000fea000b800000 */
[----:B------:R-:W1:Y:S01]  /*3040*/  S2UR UR7, SR_CgaCtaId ;  /* 0x00000000000779c3 */ /* 0x000e620000008800 */
[----:B------:R-:W-:Y:S01]  /*3050*/  UMOV UR4, 0x40 ;  /* 0x0000004000047882 */ /* 0x000fe20000000000 */
[----:B------:R-:W-:Y:S01]  /*3060*/  NOP ;  /* 0x0000000000007918 */ /* 0x000fe20000000000 */
[----:B------:R-:W-:Y:S01]  /*3070*/  UMOV UR6, 0x400 ;  /* 0x0000040000067882 */ /* 0x000fe20000000000 */
[----:B-1----:R-:W-:Y:S02]  /*3080*/  ULEA UR5, UR7, UR4, 0x18 ;  /* 0x0000000407057291 */ /* 0x002fe4000f8ec0ff */
[----:B------:R-:W-:-:S07]  /*3090*/  ULEA UR6, UR7, UR6, 0x18 ;  /* 0x0000000607067291 */ /* 0x000fce000f8ec0ff */
[----:B------:R-:W1:Y:S02]  /*30a0*/  LDS.U8 R0, [UR5+0x1c] ;  /* 0x00001c05ff007984 */ /* 0x000e640008000000 */
[----:B-1----:R-:W-:-:S13]  /*30b0*/  ISETP.NE.AND P0, PT, R0, RZ, PT ;  /* 0x000000ff0000720c */ /* 0x002fda0003f05270 */
[----:B------:R-:W-:Y:S05]  /*30c0*/  @P0 BRA `(.L_x_58) ;  /* 0x0000000000580947 */ /* 0x000fea0003800000 */
[----:B------:R-:W-:-:S13]  /*30d0*/  ELECT P0, URZ, PT ;  /* 0x0000000000ff782f */ /* 0x000fda0003800000 */
[----:B------:R-:W-:Y:S05]  /*30e0*/  @!P0 BRA `(.L_x_59) ;  /* 0x0000000000608947 */ /* 0x000fea0003800000 */
[----:B------:R-:W-:Y:S01]  /*30f0*/  UMOV UR4, 0x10 ;  /* 0x0000001000047882 */ /* 0x000fe20000000000 */
[----:B------:R-:W-:Y:S01]  /*3100*/  HFMA2 R0, -RZ, RZ, 0, 5.9604644775390625e-08 ;  /* 0x00000001ff007431 */ /* 0x000fe200000001ff */
[----:B------:R-:W-:-:S03]  /*3110*/  MOV R3, 0xffff ;  /* 0x0000ffff00037802 */ /* 0x000fc60000000f00 */
[----:B------:R-:W-:Y:S04]  /*3120*/  DEPBAR.LE SB1, 0x36 ;  /* 0x00009d800000791a */ /* 0x000fe80000000000 */
[----:B------:R-:W1:Y:S02]  /*3130*/  UTCATOMSWS.FIND_AND_SET.ALIGN UP0, UR4, UR4 ;  /* 0x00000004000475e3 */ /* 0x000e640008000800 */
[----:B-1----:R-:W-:Y:S01]  /*3140*/  MOV R4, UR4 ;  /* 0x0000000400047c02 */ /* 0x002fe20008000f00 */
[----:B------:R-:W-:Y:S06]  /*3150*/  BRA.U UP0, `(.L_x_60) ;  /* 0x0000000100187547 */ /* 0x000fec000b800000 */
.L_x_61:
[----:B------:R-:W-:Y:S05]  /*3160*/  NANOSLEEP 0x64 ;  /* 0x000000640000795d */ /* 0x000fea0003800000 */
[----:B------:R-:W-:-:S05]  /*3170*/  UMOV UR4, 0x10 ;  /* 0x0000001000047882 */ /* 0x000fca0000000000 */
[----:B------:R-:W-:Y:S04]  /*3180*/  DEPBAR.LE SB1, 0x36 ;  /* 0x00009d800000791a */ /* 0x000fe80000000000 */
[----:B------:R-:W1:Y:S02]  /*3190*/  UTCATOMSWS.FIND_AND_SET.ALIGN UP0, UR4, UR4 ;  /* 0x00000004000475e3 */ /* 0x000e640008000800 */
[----:B-1----:R-:W-:Y:S01]  /*31a0*/  MOV R4, UR4 ;  /* 0x0000000400047c02 */ /* 0x002fe20008000f00 */
[----:B------:R-:W-:Y:S05]  /*31b0*/  BRA.U !UP0, `(.L_x_61) ;  /* 0xfffffffd08e87547 */ /* 0x000fea000b83ffff */
.L_x_60:
[-C--:B------:R-:W-:Y:S02]  /*31c0*/  SHF.L.U32 R3, R3, R4.reuse, RZ ;  /* 0x0000000403037219 */ /* 0x080fe400000006ff */
[----:B------:R-:W-:Y:S01]  /*31d0*/  SHF.L.U32 R0, R0, R4, RZ ;  /* 0x0000000400007219 */ /* 0x000fe200000006ff */
[----:B------:R-:W-:Y:S02]  /*31e0*/  IMAD.SHL.U32 R4, R4, 0x20, RZ ;  /* 0x0000002004047824 */ /* 0x000fe400078e00ff */
[----:B------:R1:W-:Y:S04]  /*31f0*/  ATOMS.OR RZ, [UR5+0x14], R3 ;  /* 0x00001403ffff798c */ /* 0x0003e8000b000005 */
[----:B------:R1:W-:Y:S04]  /*3200*/  ATOMS.OR RZ, [UR5+0x18], R0 ;  /* 0x00001800ffff798c */ /* 0x0003e8000b000005 */
[----:B------:R1:W-:Y:S01]  /*3210*/  STS [UR6+0x150], R4 ;  /* 0x00015004ff007988 */ /* 0x0003e20008000806 */
[----:B------:R-:W-:Y:S05]  /*3220*/  BRA `(.L_x_59) ;  /* 0x0000000000107947 */ /* 0x000fea0003800000 */
.L_x_58:
[----:B------:R-:W-:Y:S02]  /*3230*/  MOV R0, 0xffffffff ;  /* 0xffffffff00007802 */ /* 0x000fe40000000f00 */
[----:B------:R-:W-:-:S03]  /*3240*/  MOV R4, 0x3270 ;  /* 0x0000327000047802 */ /* 0x000fc60000000f00 */
[----:B------:R1:W-:Y:S04]  /*3250*/  STS [UR6+0x150], R0 ;  /* 0x00015000ff007988 */ /* 0x0003e80008000806 */
[----:B-1---5:R-:W-:Y:S05]  /*3260*/  CALL.REL.NOINC `($__internal_1_$__cuda_sm10x_tcgen05_guardrail_trap_phase_invalid_during_alloc) ;  /* 0x0000006000c87944 */ /* 0x022fea0003c00000 */
.L_x_59:
[----:B------:R-:W-:Y:S05]  /*3270*/  WARPSYNC.ALL ;  /* 0x0000000000007948 */ /* 0x000fea0003800000 */
[----:B------:R-:W2:Y:S01]  /*3280*/  S2UR UR4, SR_CgaCtaId ;  /* 0x00000000000479c3 */ /* 0x000ea20000008800 */
[----:B------:R-:W-:Y:S01]  /*3290*/  UMOV UR27, 0x400 ;  /* 0x00000400001b7882 */ /* 0x000fe20000000000 */
[----:B------:R-:W-:-:S06]  /*32a0*/  NOP ;  /* 0x0000000000007918 */ /* 0x000fcc0000000000 */
[----:B------:R-:W-:Y:S06]  /*32b0*/  BAR.ARV 0x6, 0xa0 ;  /* 0x0182800000007b1d */ /* 0x000fec0000002000 */
[----:B------:R-:W3:Y:S01]  /*32c0*/  LDCU UR5, c[0x0][0x38c] ;  /* 0x00007180ff0577ac */ /* 0x000ee20008000800 */
[----:B------:R-:W-:Y:S01]  /*32d0*/  LOP3.LUT R2, R2, 0xffff, RZ, 0xc0, !PT ;  /* 0x0000ffff02027812 */ /* 0x000fe200078ec0ff */
[----:B------:R-:W-:Y:S01]  /*32e0*/  IMAD.MOV.U32 R11, RZ, RZ, 0x1 ;  /* 0x00000001ff0b7424 */ /* 0x000fe200078e00ff */
[----:B------:R-:W-:Y:S01]  /*32f0*/  CS2R R8, SRZ ;  /* 0x0000000000087805 */ /* 0x000fe2000001ff00 */
[----:B------:R-:W4:Y:S01]  /*3300*/  LDCU UR7, c[0x0][0x38c] ;  /* 0x00007180ff0777ac */ /* 0x000f220008000800 */
[----:B------:R-:W-:Y:S01]  /*3310*/  R2UR UR28, R2 ;  /* 0x00000000021c72ca */ /* 0x000fe200000e0000 */
[----:B------:R-:W-:Y:S01]  /*3320*/  IMAD.MOV.U32 R10, RZ, RZ, RZ ;  /* 0x000000ffff0a7224 */ /* 0x000fe200078e00ff */
[----:B------:R-:W-:Y:S01]  /*3330*/  UMOV UR30, URZ ;  /* 0x000000ff001e7c82 */ /* 0x000fe20008000000 */
[----:B------:R-:W-:Y:S01]  /*3340*/  UMOV UR23, URZ ;  /* 0x000000ff00177c82 */ /* 0x000fe20008000000 */
[----:B--2---:R-:W-:Y:S01]  /*3350*/  ULEA UR27, UR4, UR27, 0x18 ;  /* 0x0000001b041b7291 */ /* 0x004fe2000f8ec0ff */
[----:B------:R-:W-:Y:S01]  /*3360*/  UMOV UR38, 0x0 ;  /* 0x0000000000267882 */ /* 0x000fe20000000000 */
[----:B------:R-:W-:-:S02]  /*3370*/  UMOV UR39, 0x4300010 ;  /* 0x0430001000277882 */ /* 0x000fc40000000000 */
[----:B------:R-:W-:Y:S02]  /*3380*/  UIADD3 UR4, UPT, UPT, UR27, 0x6800, URZ ;  /* 0x000068001b047890 */ /* 0x000fe4000fffe0ff */
[----:B------:R-:W-:Y:S02]  /*3390*/  UIADD3 UR6, UPT, UPT, UR27, 0x12800, URZ ;  /* 0x000128001b067890 */ /* 0x000fe4000fffe0ff */
[----:B---3--:R-:W-:Y:S01]  /*33a0*/  UIADD3 UR5, UPT, UPT, UR5, 0x3f, URZ ;  /* 0x0000003f05057890 */ /* 0x008fe2000fffe0ff */
[----:B-1----:R-:W1:Y:S01]  /*33b0*/  LDS R0, [UR27+0x150] ;  /* 0x0001501bff007984 */ /* 0x002e620008000800 */
[----:B------:R-:W-:Y:S01]  /*33c0*/  UMOV UR36, 0x0 ;  /* 0x0000000000247882 */ /* 0x000fe20000000000 */
[----:B------:R-:W-:Y:S01]  /*33d0*/  UMOV UR37, 0x4300010 ;  /* 0x0430001000257882 */ /* 0x000fe20000000000 */
[----:B------:R-:W-:Y:S02]  /*33e0*/  USHF.R.S32.HI UR40, URZ, 0x1f, UR5 ;  /* 0x0000001fff287899 */ /* 0x000fe40008011405 */
[----:B----4-:R-:W-:-:S02]  /*33f0*/  UISETP.GE.AND UP4, UPT, UR7, 0x1, UPT ;  /* 0x000000010700788c */ /* 0x010fc4000bf86270 */
[----:B------:R-:W-:Y:S02]  /*3400*/  ULEA.HI UR40, UR40, UR5, URZ, 0x6 ;  /* 0x0000000528287291 */ /* 0x000fe4000f8f30ff */
[----:B------:R-:W-:Y:S02]  /*3410*/  USHF.R.U32.HI UR5, URZ, 0x4, UR4 ;  /* 0x00000004ff057899 */ /* 0x000fe40008011604 */
[----:B------:R-:W-:Y:S02]  /*3420*/  USHF.R.S32.HI UR40, URZ, 0x6, UR40 ;  /* 0x00000006ff287899 */ /* 0x000fe40008011428 */
[----:B------:R-:W-:Y:S02]  /*3430*/  USHF.R.U32.HI UR4, URZ, 0x4, UR6 ;  /* 0x00000004ff047899 */ /* 0x000fe40008011606 */
[----:B------:R-:W-:Y:S02]  /*3440*/  UISETP.LT.AND UP0, UPT, UR40, 0x1, UPT ;  /* 0x000000012800788c */ /* 0x000fe4000bf01270 */
[----:B------:R-:W-:-:S02]  /*3450*/  ULOP3.LUT UR5, UR5, 0x3fff, URZ, 0xc0, !UPT ;  /* 0x00003fff05057892 */ /* 0x000fc4000f8ec0ff */
[----:B------:R-:W-:Y:S02]  /*3460*/  ULOP3.LUT UR4, UR4, 0x3fff, URZ, 0xc0, !UPT ;  /* 0x00003fff04047892 */ /* 0x000fe4000f8ec0ff */
[----:B------:R-:W-:Y:S02]  /*3470*/  USEL UR41, UR40, 0x1, !UP0 ;  /* 0x0000000128297887 */ /* 0x000fe4000c000000 */
[----:B------:R-:W-:Y:S02]  /*3480*/  ULOP3.LUT UR29, UR5, 0x10000, URZ, 0xfc, !UPT ;  /* 0x00010000051d7892 */ /* 0x000fe4000f8efcff */
[----:B------:R-:W-:Y:S02]  /*3490*/  ULOP3.LUT UR4, UR4, 0x10000, URZ, 0xfc, !UPT ;  /* 0x0001000004047892 */ /* 0x000fe4000f8efcff */
[----:B------:R-:W-:Y:S01]  /*34a0*/  UIADD3 UR41, UPT, UPT, -UR41, URZ, URZ ;  /* 0x000000ff29297290 */ /* 0x000fe2000fffe1ff */
[----:B------:R-:W-:Y:S01]  /*34b0*/  UMOV UR34, 0x0 ;  /* 0x0000000000227882 */ /* 0x000fe20000000000 */
[----:B------:R-:W-:Y:S01]  /*34c0*/  UMOV UR35, 0x4300010 ;  /* 0x0430001000237882 */ /* 0x000fe20000000000 */
[----:B------:R-:W-:Y:S01]  /*34d0*/  UMOV UR32, 0x0 ;  /* 0x0000000000207882 */ /* 0x000fe20000000000 */
[----:B------:R-:W-:Y:S01]  /*34e0*/  UMOV UR33, 0x4300010 ;  /* 0x0430001000217882 */ /* 0x000fe20000000000 */
[----:B-1----:R-:W-:-:S15]  /*34f0*/  R2UR UR42, R0 ;  /* 0x00000000002a72ca */ /* 0x002fde00000e0000 */
.L_x_68:
[----:B------:R-:W-:Y:S02]  /*3500*/  LEA R0, R10, UR27, 0x3 ;  /* 0x0000001b0a007c11 */ /* 0x000fe4000f8e18ff */
[----:B------:R-:W-:Y:S02]  /*3510*/  SHF.L.U32 R5, R9, 0x1f, RZ ;  /* 0x0000001f09057819 */ /* 0x000fe400000006ff */
[----:B------:R-:W-:Y:S01]  /*3520*/  PLOP3.LUT P0, PT, PT, PT, UP4, 0x80, 0x8 ;  /* 0x000000000008781c */ /* 0x000fe20003f0f048 */
[----:B------:R-:W-:Y:S01]  /*3530*/  VIADD R3, R0, 0xb0 ;  /* 0x000000b000037836 */ /* 0x000fe20000000000 */
[----:B-1----:R-:W1:Y:S02]  /*3540*/  SYNCS.PHASECHK.TRANS64.TRYWAIT P1, [R0+URZ+0xa0], R5 ;  /* 0x0000a005000075a7 */ /* 0x002e6400080211ff */
[----:B-1-3--:R-:W-:Y:S09]  /*3550*/  @!P1 BRA `(.L_x_62) ;  /* 0x0000005800509947 */ /* 0x00aff20003800000 */
.L_x_150:
[----:B------:R-:W-:Y:S01]  /*3560*/  LEA R4, R10, UR27, 0x4 ;  /* 0x0000001b0a047c11 */ /* 0x000fe2000f8e20ff */
[----:B------:R-:W-:Y:S01]  /*3570*/  @UP4 ULEA UR5, UR23, UR27, 0x3 ;  /* 0x0000001b17054291 */ /* 0x000fe2000f8e18ff */
[----:B------:R-:W-:Y:S01]  /*3580*/  PLOP3.LUT P2, PT, PT, PT, PT, 0x80, 0x8 ;  /* 0x000000000008781c */ /* 0x000fe20003f4f070 */
[----:B------:R-:W-:Y:S01]  /*3590*/  ULEA UR31, UR30, UR27, 0x3 ;  /* 0x0000001b1e1f7291 */ /* 0x000fe2000f8e18ff */
[----:B------:R-:W-:Y:S02]  /*35a0*/  PRMT R3, RZ, 0x654, R3 ;  /* 0x00000654ff037816 */ /* 0x000fe40000000003 */
[----:B-1----:R-:W1:Y:S01]  /*35b0*/  LDS.128 R4, [R4+0x130] ;  /* 0x0001300004047984 */ /* 0x002e620000000c00 */
[----:B------:R-:W-:Y:S02]  /*35c0*/  @P0 SHF.L.U32 R2, R8, 0x1f, RZ ;  /* 0x0000001f08020819 */ /* 0x000fe400000006ff */
[----:B------:R-:W-:Y:S01]  /*35d0*/  SHF.L.U32 R0, R11, 0x1f, RZ ;  /* 0x0000001f0b007819 */ /* 0x000fe200000006ff */
[----:B------:R-:W-:Y:S01]  /*35e0*/  @!PT LDS RZ, [RZ] ;  /* 0x00000000fffff984 */ /* 0x000fe20000000800 */
[----:B------:R-:W-:Y:S01]  /*35f0*/  @!PT LDS RZ, [RZ] ;  /* 0x00000000fffff984 */ /* 0x000fe20000000800 */
[----:B------:R-:W-:Y:S01]  /*3600*/  @!PT LDS RZ, [RZ] ;  /* 0x00000000fffff984 */ /* 0x000fe20000000800 */
[----:B------:R-:W-:Y:S01]  /*3610*/  @!PT LDS RZ, [RZ] ;  /* 0x00000000fffff984 */ /* 0x000fe20000000800 */
[----:B------:R2:W-:Y:S06]  /*3620*/  MEMBAR.ALL.CTA ;  /* 0x0000000000007992 */ /* 0x0005ec0000008000 */
[----:B--2---:R-:W2:Y:S02]  /*3630*/  FENCE.VIEW.ASYNC.S ;  /* 0x00000000000073c6 */ /* 0x004ea40000000000 */
[----:B--2---:R2:W-:Y:S01]  /*3640*/  SYNCS.ARRIVE.TRANS64.RED.A1T0 RZ, [R3+URZ], RZ ;  /* 0x000000ff03ff79a7 */ /* 0x0045e200081004ff */
[----:B------:R2:W3:Y:S01]  /*3650*/  @P0 SYNCS.PHASECHK.TRANS64.TRYWAIT P2, [UR5], R2 ;  /* 0x00000002ff0005a7 */ /* 0x0004e20008041105 */
[----:B------:R-:W-:Y:S01]  /*3660*/  ULEA.HI UR5, UR30, UR30, URZ, 0x1 ;  /* 0x0000001e1e057291 */ /* 0x000fe2000f8f08ff */
[----:B-1----:R-:W-:-:S03]  /*3670*/  LOP3.LUT P1, RZ, R6, 0x1, RZ, 0xc0, !PT ;  /* 0x0000000106ff7812 */ /* 0x002fc6000782c0ff */
[----:B------:R-:W-:Y:S02]  /*3680*/  ULOP3.LUT UR6, UR5, 0xffe, URZ, 0xc0, !UPT ;  /* 0x00000ffe05067892 */ /* 0x000fe4000f8ec0ff */
[----:B------:R-:W-:Y:S02]  /*3690*/  USHF.R.U32.HI UR22, URZ, 0x1, UR5 ;  /* 0x00000001ff167899 */ /* 0x000fe40008011605 */
[----:B------:R-:W-:Y:S02]  /*36a0*/  UIADD3 UR5, UPT, UPT, -UR6, UR30, URZ ;  /* 0x0000001e06057290 */ /* 0x000fe4000fffe1ff */
[----:B------:R-:W-:-:S04]  /*36b0*/  UIMAD UR22, UR22, 0xc0, UR42 ;  /* 0x000000c0161678a4 */ /* 0x000fc8000f8e022a */
[----:B------:R-:W-:Y:S01]  /*36c0*/  ULEA UR22, UR5, UR22, 0x14 ;  /* 0x0000001605167291 */ /* 0x000fe2000f8ea0ff */
[----:B------:R-:W1:Y:S02]  /*36d0*/  SYNCS.PHASECHK.TRANS64.TRYWAIT P0, [UR31+0xe0], R0 ;  /* 0x0000e000ff0075a7 */ /* 0x000e64000800111f */
[----:B-123--:R-:W-:Y:S09]  /*36e0*/  @!P0 BRA `(.L_x_63) ;  /* 0x0000005800008947 */ /* 0x00eff20003800000 */
.L_x_152:
[----:B------:R-:W-:Y:S01]  /*36f0*/  IADD3 R10, PT, PT, R10, 0x1, RZ ;  /* 0x000000010a0a7810 */ /* 0x000fe20007ffe0ff */
[----:B------:R-:W-:Y:S06]  /*3700*/  BRA.U !UP4, `(.L_x_64) ;  /* 0x000000010cc07547 */ /* 0x000fec000b800000 */
[----:B------:R-:W-:Y:S01]  /*3710*/  UPLOP3.LUT UP2, UPT, UPT, UPT, UPT, 0x40, 0x4 ;  /* 0x000000000004789c */ /* 0x000fe20003f4e870 */
[----:B------:R-:W-:Y:S01]  /*3720*/  UMOV UR25, UR41 ;  /* 0x0000002900197c82 */ /* 0x000fe20008000000 */
[----:B------:R-:W-:Y:S01]  /*3730*/  UMOV UR24, UR40 ;  /* 0x0000002800187c82 */ /* 0x000fe20008000000 */
[----:B------:R-:W-:-:S08]  /*3740*/  UMOV UR5, UR23 ;  /* 0x0000001700057c82 */ /* 0x000fd00008000000 */
.L_x_67:
[----:B------:R-:W-:Y:S02]  /*3750*/  UIADD3 UR25, UPT, UPT, UR25, 0x1, URZ ;  /* 0x0000000119197890 */ /* 0x000fe4000fffe0ff */
[----:B--2---:R-:W-:Y:S02]  /*3760*/  ULEA UR7, UR5, UR27, 0x3 ;  /* 0x0000001b05077291 */ /* 0x004fe4000f8e18ff */
[----:B------:R-:W-:Y:S01]  /*3770*/  UISETP.NE.AND UP3, UPT, UR25, URZ, UPT ;  /* 0x000000ff1900728c */ /* 0x000fe2000bf65270 */
[----:B---3--:R-:W-:Y:S10]  /*3780*/  @P2 BRA `(.L_x_65) ;  /* 0x00000000000c2947 */ /* 0x008ff40003800000 */
[----:B-1----:R-:W-:Y:S04]  /*3790*/  SHF.L.U32 R3, R8, 0x1f, RZ ;  /* 0x0000001f08037819 */ /* 0x002fe800000006ff */
[----:B------:R-:W1:Y:S02]  /*37a0*/  SYNCS.PHASECHK.TRANS64.TRYWAIT P0, [UR7], R3 ;  /* 0x00000003ff0075a7 */ /* 0x000e640008001107 */
[----:B-1----:R-:W-:Y:S05]  /*37b0*/  @!P0 BRA `(.L_x_66) ;  /* 0x0000005400e48947 */ /* 0x002fea0003800000 */
.L_x_65:
[----:B------:R-:W-:Y:S01]  /*37c0*/  UISETP.NE.AND UP0, UPT, UR24, 0x1, UPT ;  /* 0x000000011800788c */ /* 0x000fe2000bf05270 */
[----:B------:R-:W-:Y:S01]  /*37d0*/  PLOP3.LUT P2, PT, PT, PT, PT, 0x80, 0x8 ;  /* 0x000000000008781c */ /* 0x000fe20003f4f070 */
[----:B------:R-:W-:Y:S02]  /*37e0*/  UIADD3 UR6, UPT, UPT, UR5, 0x1, URZ ;  /* 0x0000000105067890 */ /* 0x000fe4000fffe0ff */
[----:B------:R-:W-:Y:S02]  /*37f0*/  UIADD3 UR26, UPT, UPT, UR7, 0x30, URZ ;  /* 0x00000030071a7890 */ /* 0x000fe4000fffe0ff */
[----:B------:R-:W-:Y:S01]  /*3800*/  UISETP.NE.AND UP1, UPT, UR6, 0x6, UPT ;  /* 0x000000060600788c */ /* 0x000fe2000bf25270 */
[----:B------:R-:W-:Y:S01]  /*3810*/  PLOP3.LUT P0, PT, PT, PT, UP0, 0x80, 0x8 ;  /* 0x000000000008781c */ /* 0x000fe20003f0f008 */
[----:B------:R-:W-:Y:S02]  /*3820*/  UIADD3 UR24, UPT, UPT, UR24, -0x1, URZ ;  /* 0xffffffff18187890 */ /* 0x000fe4000fffe0ff */
[----:B------:R-:W-:Y:S02]  /*3830*/  USEL UR8, URZ, 0x1, UP1 ;  /* 0x00000001ff087887 */ /* 0x000fe40008800000 */
[----:B------:R-:W-:Y:S01]  /*3840*/  USEL UR23, UR6, URZ, UP1 ;  /* 0x000000ff06177287 */ /* 0x000fe20008800000 */
[----:B------:R-:W-:Y:S01]  /*3850*/  UMOV UR7, 0x40004040 ;  /* 0x4000404000077882 */ /* 0x000fe20000000000 */
[----:B------:R-:W-:Y:S02]  /*3860*/  UMOV UR9, 0x40004040 ;  /* 0x4000404000097882 */ /* 0x000fe40000000000 */
[----:B------:R-:W-:Y:S01]  /*3870*/  @UP0 ULEA UR6, UR23, UR27, 0x3 ;  /* 0x0000001b17060291 */ /* 0x000fe2000f8e18ff */
[----:B------:R-:W-:Y:S01]  /*3880*/  LOP3.LUT R8, R8, UR8, RZ, 0x3c, !PT ;  /* 0x0000000808087c12 */ /* 0x000fe2000f8e3cff */
[----:B------:R-:W-:Y:S01]  /*3890*/  ULEA UR8, UR5, UR29, 0x9 ;  /* 0x0000001d05087291 */ /* 0x000fe2000f8e48ff */
[----:B------:R-:W-:Y:S02]  /*38a0*/  UMOV UR21, 0x40004040 ;  /* 0x4000404000157882 */ /* 0x000fe40000000000 */
[----:B-1----:R-:W-:Y:S01]  /*38b0*/  @P0 SHF.L.U32 R0, R8, 0x1f, RZ ;  /* 0x0000001f08000819 */ /* 0x002fe200000006ff */
[----:B------:R-:W-:Y:S02]  /*38c0*/  UIADD3 UR18, UPT, UPT, UR8, 0x2, URZ ;  /* 0x0000000208127890 */ /* 0x000fe4000fffe0ff */
[----:B------:R-:W-:Y:S01]  /*38d0*/  UIADD3 UR14, UPT, UPT, UR8, 0x4, URZ ;  /* 0x00000004080e7890 */ /* 0x000fe2000fffe0ff */
[----:B------:R2:W3:Y:S01]  /*38e0*/  @P0 SYNCS.PHASECHK.TRANS64.TRYWAIT P2, [UR6], R0 ;  /* 0x00000000ff0005a7 */ /* 0x0004e20008041106 */
[----:B------:R-:W-:Y:S02]  /*38f0*/  UIMAD UR6, UR5, 0x600, UR4 ;  /* 0x00000600050678a4 */ /* 0x000fe4000f8e0204 */
[----:B------:R-:W-:Y:S02]  /*3900*/  UIADD3 UR10, UPT, UPT, UR8, 0x6, URZ ;  /* 0x00000006080a7890 */ /* 0x000fe4000fffe0ff */
[----:B------:R-:W-:Y:S02]  /*3910*/  UIADD3 UR20, UPT, UPT, UR6, 0x2, URZ ;  /* 0x0000000206147890 */ /* 0x000fe4000fffe0ff */
[----:B------:R-:W-:Y:S02]  /*3920*/  UIADD3 UR16, UPT, UPT, UR6, 0x4, URZ ;  /* 0x0000000406107890 */ /* 0x000fe4000fffe0ff */
[----:B------:R-:W-:Y:S01]  /*3930*/  UIADD3 UR12, UPT, UPT, UR6, 0x6, URZ ;  /* 0x00000006060c7890 */ /* 0x000fe2000fffe0ff */
[----:B------:R2:W-:Y:S01]  /*3940*/  UTCHMMA gdesc[UR8], gdesc[UR6], tmem[UR22], tmem[UR38], idesc[UR39], UP2 ;  /* 0x00ff2606080075ea */ /* 0x0005e20009000016 */
[----:B------:R-:W-:Y:S01]  /*3950*/  UPLOP3.LUT UP2, UPT, UPT, UPT, UPT, 0x80, 0x8 ;  /* 0x000000000008789c */ /* 0x000fe20003f4f070 */
[----:B------:R-:W-:Y:S01]  /*3960*/  UMOV UR19, 0x40004040 ;  /* 0x4000404000137882 */ /* 0x000fe20000000000 */
[----:B------:R-:W-:Y:S01]  /*3970*/  UMOV UR17, 0x40004040 ;  /* 0x4000404000117882 */ /* 0x000fe20000000000 */
[----:B------:R2:W-:Y:S01]  /*3980*/  UTCHMMA gdesc[UR18], gdesc[UR20], tmem[UR22], tmem[UR36], idesc[UR37], UPT ;  /* 0x00ff2414120075ea */ /* 0x0005e2000b800016 */
[----:B------:R-:W-:Y:S01]  /*3990*/  UMOV UR15, 0x40004040 ;  /* 0x40004040000f7882 */ /* 0x000fe20000000000 */
[----:B------:R-:W-:Y:S01]  /*39a0*/  UMOV UR13, 0x40004040 ;  /* 0x40004040000d7882 */ /* 0x000fe20000000000 */
[----:B------:R-:W-:Y:S01]  /*39b0*/  UMOV UR11, 0x40004040 ;  /* 0x40004040000b7882 */ /* 0x000fe20000000000 */
[----:B------:R2:W-:Y:S01]  /*39c0*/  UTCHMMA gdesc[UR14], gdesc[UR16], tmem[UR22], tmem[UR34], idesc[UR35], UPT ;  /* 0x00ff22100e0075ea */ /* 0x0005e2000b800016 */
[----:B------:R2:W-:Y:S01]  /*39d0*/  UTCHMMA gdesc[UR10], gdesc[UR12], tmem[UR22], tmem[UR32], idesc[UR33], UPT ;  /* 0x00ff200c0a0075ea */ /* 0x0005e2000b800016 */
[----:B------:R2:W-:Y:S01]  /*39e0*/  UTCBAR.MULTICAST [UR26], URZ, UR28 ;  /* 0x000000ff1a0073e9 */ /* 0x0005e2000800081c */
[----:B------:R-:W-:Y:S01]  /*39f0*/  UMOV UR5, UR23 ;  /* 0x0000001700057c82 */ /* 0x000fe20008000000 */
[----:B------:R-:W-:Y:S05]  /*3a00*/  BRA.U UP3, `(.L_x_67) ;  /* 0xfffffffd03507547 */ /* 0x000fea000b83ffff */
.L_x_64:
[----:B------:R-:W-:Y:S01]  /*3a10*/  UIADD3 UR5, UPT, UPT, UR30, 0x1, URZ ;  /* 0x000000011e057890 */ /* 0x000fe2000fffe0ff */
[C---:B------:R-:W-:Y:S01]  /*3a20*/  ISETP.NE.AND P0, PT, R10.reuse, 0x2, PT ;  /* 0x000000020a00780c */ /* 0x040fe20003f05270 */
[----:B--2---:R-:W-:Y:S02]  /*3a30*/  UIADD3 UR6, UPT, UPT, UR31, 0xc0, URZ ;  /* 0x000000c01f067890 */ /* 0x004fe4000fffe0ff */
[----:B------:R-:W-:Y:S01]  /*3a40*/  UISETP.NE.AND UP0, UPT, UR5, 0x4, UPT ;  /* 0x000000040500788c */ /* 0x000fe2000bf05270 */
[----:B-1----:R-:W-:Y:S02]  /*3a50*/  SEL R0, RZ, 0x1, P0 ;  /* 0x00000001ff007807 */ /* 0x002fe40000000000 */
[----:B------:R-:W-:Y:S01]  /*3a60*/  SEL R10, R10, RZ, P0 ;  /* 0x000000ff0a0a7207 */ /* 0x000fe20000000000 */
[----:B------:R-:W-:Y:S01]  /*3a70*/  USEL UR7, URZ, 0x1, UP0 ;  /* 0x00000001ff077887 */ /* 0x000fe20008000000 */
[----:B------:R-:W-:Y:S01]  /*3a80*/  LOP3.LUT R9, R9, R0, RZ, 0x3c, !PT ;  /* 0x0000000009097212 */ /* 0x000fe200078e3cff */
[----:B------:R-:W-:Y:S01]  /*3a90*/  USEL UR30, UR5, URZ, UP0 ;  /* 0x000000ff051e7287 */ /* 0x000fe20008000000 */
[----:B------:R1:W-:Y:S03]  /*3aa0*/  UTCBAR [UR6], URZ ;  /* 0x000000ff060073e9 */ /* 0x0003e600080000ff */
[----:B------:R-:W-:Y:S01]  /*3ab0*/  LOP3.LUT R11, R11, UR7, RZ, 0x3c, !PT ;  /* 0x000000070b0b7c12 */ /* 0x000fe2000f8e3cff */
[----:B------:R-:W-:Y:S07]  /*3ac0*/  @P1 BRA `(.L_x_68) ;  /* 0xfffffff8008c1947 */ /* 0x000fee000383ffff */
[----:B------:R-:W2:Y:S01]  /*3ad0*/  S2UR UR8, SR_CgaCtaId ;  /* 0x00000000000879c3 */ /* 0x000ea20000008800 */
[----:B------:R-:W-:Y:S01]  /*3ae0*/  ELECT P0, URZ, PT ;  /* 0x0000000000ff782f */ /* 0x000fe20003800000 */
[----:B------:R-:W-:Y:S01]  /*3af0*/  IMAD.MOV.U32 R0, RZ, RZ, 0x1 ;  /* 0x00000001ff007424 */ /* 0x000fe200078e00ff */
[----:B------:R-:W-:Y:S01]  /*3b00*/  UIADD3 UR27, UPT, UPT, UR27, 0xe0, URZ ;  /* 0x000000e01b1b7890 */ /* 0x000fe2000fffe0ff */
[----:B------:R-:W-:Y:S01]  /*3b10*/  SHF.L.U32 R3, R11, 0x1f, RZ ;  /* 0x0000001f0b037819 */ /* 0x000fe200000006ff */
[----:B------:R-:W-:-:S03]  /*3b20*/  UMOV UR4, 0x40 ;  /* 0x0000004000047882 */ /* 0x000fc60000000000 */
[----:B------:R-:W-:Y:S01]  /*3b30*/  UVIRTCOUNT.DEALLOC.SMPOOL 0x80 ;  /* 0x000000800000784c */ /* 0x000fe20000000000 */
[----:B--2---:R-:W-:Y:S02]  /*3b40*/  ULEA UR8, UR8, UR4, 0x18 ;  /* 0x0000000408087291 */ /* 0x004fe4000f8ec0ff */
[----:B------:R-:W-:-:S07]  /*3b50*/  ULEA UR4, UR30, UR27, 0x3 ;  /* 0x0000001b1e047291 */ /* 0x000fce000f8e18ff */
[----:B------:R2:W-:Y:S02]  /*3b60*/  @P0 STS.U8 [UR8+0x1c], R0 ;  /* 0x00001c00ff000988 */ /* 0x0005e40008000008 */
[----:B------:R-:W4:Y:S02]  /*3b70*/  SYNCS.PHASECHK.TRANS64.TRYWAIT P0, [UR4], R3 ;  /* 0x00000003ff0075a7 */ /* 0x000f240008001104 */
[----:B--2-4-:R-:W-:Y:S05]  /*3b80*/  @!P0 BRA `(.L_x_69) ;  /* 0x0000005400088947 */ /* 0x014fea0003800000 */
.L_x_155:
[----:B------:R-:W-:-:S04]  /*3b90*/  UIADD3 UR4, UPT, UPT, UR30, 0x1, URZ ;  /* 0x000000011e047890 */ /* 0x000fc8000fffe0ff */
[----:B------:R-:W-:-:S04]  /*3ba0*/  UISETP.NE.AND UP0, UPT, UR4, 0x4, UPT ;  /* 0x000000040400788c */ /* 0x000fc8000bf05270 */
[----:B-1----:R-:W-:Y:S02]  /*3bb0*/  USEL UR6, URZ, 0x1, UP0 ;  /* 0x00000001ff067887 */ /* 0x002fe40008000000 */
[----:B------:R-:W-:-:S04]  /*3bc0*/  USEL UR4, UR4, URZ, UP0 ;  /* 0x000000ff04047287 */ /* 0x000fc80008000000 */
[----:B------:R-:W-:Y:S01]  /*3bd0*/  ULEA UR5, UR4, UR27, 0x3 ;  /* 0x0000001b04057291 */ /* 0x000fe2000f8e18ff */
[----:B------:R-:W-:-:S04]  /*3be0*/  LOP3.LUT R2, R11, UR6, RZ, 0x3c, !PT ;  /* 0x000000060b027c12 */ /* 0x000fc8000f8e3cff */
[----:B--2---:R-:W-:-:S04]  /*3bf0*/  SHF.L.U32 R3, R2, 0x1f, RZ ;  /* 0x0000001f02037819 */ /* 0x004fc800000006ff */
[----:B------:R-:W1:Y:S02]  /*3c00*/  SYNCS.PHASECHK.TRANS64.TRYWAIT P0, [UR5], R3 ;  /* 0x00000003ff0075a7 */ /* 0x000e640008001105 */
[----:B-1----:R-:W-:Y:S05]  /*3c10*/  @!P0 BRA `(.L_x_70) ;  /* 0x0000005000fc8947 */ /* 0x002fea0003800000 */
.L_x_157:
        /* <DEDUP_REMOVED lines=9> */
.L_x_159:
[----:B------:R-:W-:-:S04]  /*3cb0*/  UIADD3 UR4, UPT, UPT, UR4, 0x1, URZ ;  /* 0x0000000104047890 */ /* 0x000fc8000fffe0ff */
[----:B------:R-:W-:-:S04]  /*3cc0*/  UISETP.NE.AND UP0, UPT, UR4, 0x4, UPT ;  /* 0x000000040400788c */ /* 0x000fc8000bf05270 */
[----:B------:R-:W-:Y:S02]  /*3cd0*/  USEL UR5, URZ, 0x1, UP0 ;  /* 0x00000001ff057887 */ /* 0x000fe40008000000 */
[----:B------:R-:W-:-:S04]  /*3ce0*/  USEL UR4, UR4, URZ, UP0 ;  /* 0x000000ff04047287 */ /* 0x000fc80008000000 */
[----:B------:R-:W-:Y:S01]  /*3cf0*/  ULEA UR4, UR4, UR27, 0x3 ;  /* 0x0000001b04047291 */ /* 0x000fe2000f8e18ff */
[----:B-1----:R-:W-:-:S04]  /*3d00*/  LOP3.LUT R3, R2, UR5, RZ, 0x3c, !PT ;  /* 0x0000000502037c12 */ /* 0x002fc8000f8e3cff */
[----:B------:R-:W-:-:S04]  /*3d10*/  SHF.L.U32 R3, R3, 0x1f, RZ ;  /* 0x0000001f03037819 */ /* 0x000fc800000006ff */
[----:B------:R-:W1:Y:S02]  /*3d20*/  SYNCS.PHASECHK.TRANS64.TRYWAIT P0, [UR4], R3 ;  /* 0x00000003ff0075a7 */ /* 0x000e640008001104 */
[----:B-1----:R-:W-:Y:S05]  /*3d30*/  @!P0 BRA `(.L_x_72) ;  /* 0x0000005000e48947 */ /* 0x002fea0003800000 */
.L_x_161:
[----:B------:R-:W-:Y:S01]  /*3d40*/  NOP ;  /* 0x0000000000007918 */ /* 0x000fe20000000000 */
[----:B-1----:R-:W1:Y:S01]  /*3d50*/  LDS R0, [UR8+0x14] ;  /* 0x00001408ff007984 */ /* 0x002e620008000800 */
[----:B------:R-:W-:Y:S01]  /*3d60*/  ULOP3.LUT UR4, UR42, 0xffff, URZ, 0xc0, !UPT ;  /* 0x0000ffff2a047892 */ /* 0x000fe2000f8ec0ff */
[----:B------:R-:W-:Y:S01]  /*3d70*/  UMOV UR5, 0xffff ;  /* 0x0000ffff00057882 */ /* 0x000fe20000000000 */
[----:B------:R-:W-:Y:S02]  /*3d80*/  UMOV UR6, 0x1 ;  /* 0x0000000100067882 */ /* 0x000fe40000000000 */
[----:B------:R-:W-:-:S04]  /*3d90*/  USHF.R.U32.HI UR4, URZ, 0x5, UR4 ;  /* 0x00000005ff047899 */ /* 0x000fc80008011604 */
[----:B------:R-:W-:Y:S02]  /*3da0*/  USHF.L.U32 UR5, UR5, UR4, URZ ;  /* 0x0000000405057299 */ /* 0x000fe400080006ff */
[----:B------:R-:W-:-:S04]  /*3db0*/  USHF.L.U32 UR4, UR6, UR4, URZ ;  /* 0x0000000406047299 */ /* 0x000fc800080006ff */
[----:B-1----:R-:W-:-:S04]  /*3dc0*/  LOP3.LUT R0, R0, UR5, RZ, 0xc0, !PT ;  /* 0x0000000500007c12 */ /* 0x002fc8000f8ec0ff */
[----:B------:R-:W-:-:S13]  /*3dd0*/  ISETP.NE.AND P0, PT, R0, UR5, PT ;  /* 0x0000000500007c0c */ /* 0x000fda000bf05270 */
[----:B------:R-:W-:Y:S05]  /*3de0*/  @P0 BRA `(.L_x_73) ;  /* 0x0000000000580947 */ /* 0x000fea0003800000 */
[----:B------:R-:W1:Y:S02]  /*3df0*/  LDS R0, [UR8+0x18] ;  /* 0x00001808ff007984 */ /* 0x000e640008000800 */
[----:B-1----:R-:W-:-:S04]  /*3e00*/  LOP3.LUT R0, R0, UR4, RZ, 0xc0, !PT ;  /* 0x0000000400007c12 */ /* 0x002fc8000f8ec0ff */
[----:B------:R-:W-:-:S13]  /*3e10*/  ISETP.NE.AND P0, PT, R0, UR4, PT ;  /* 0x0000000400007c0c */ /* 0x000fda000bf05270 */
[----:B------:R-:W-:Y:S05]  /*3e20*/  @P0 BRA `(.L_x_74) ;  /* 0x00000000003c0947 */ /* 0x000fea0003800000 */
[----:B------:R-:W1:Y:S01]  /*3e30*/  S2R R2, SR_LANEID ;  /* 0x0000000000027919 */ /* 0x000e620000000000 */
[----:B------:R-:W-:Y:S01]  /*3e40*/  ULOP3.LUT UR5, URZ, UR5, URZ, 0x33, !UPT ;  /* 0x00000005ff057292 */ /* 0x000fe2000f8e33ff */
[----:B------:R-:W-:Y:S01]  /*3e50*/  LOP3.LUT R4, RZ, UR4, RZ, 0x33, !PT ;  /* 0x00000004ff047c12 */ /* 0x000fe2000f8e33ff */
[----:B------:R-:W-:Y:S02]  /*3e60*/  VOTEU.ANY UR4, UPT, PT ;  /* 0x0000000000047886 */ /* 0x000fe400038e0100 */
[----:B------:R-:W-:Y:S01]  /*3e70*/  UFLO.U32 UR4, UR4 ;  /* 0x00000004000472bd */ /* 0x000fe200080e0000 */
[----:B------:R-:W2:Y:S01]  /*3e80*/  REDUX UR6, R4 ;  /* 0x00000000040673c4 */ /* 0x000ea20000000000 */
[----:B------:R-:W-:-:S06]  /*3e90*/  IMAD.U32 R0, RZ, RZ, UR5 ;  /* 0x00000005ff007e24 */ /* 0x000fcc000f8e00ff */
[----:B------:R4:W-:Y:S01]  /*3ea0*/  UTCATOMSWS.AND URZ, UR5 ;  /* 0x0000000500ff79e3 */ /* 0x0009e20008000000 */
[----:B------:R-:W3:Y:S01]  /*3eb0*/  REDUX UR7, R0 ;  /* 0x00000000000773c4 */ /* 0x000ee20000000000 */
[----:B-1----:R-:W-:Y:S01]  /*3ec0*/  ISETP.EQ.U32.AND P0, PT, R2, UR4, PT ;  /* 0x0000000402007c0c */ /* 0x002fe2000bf02070 */
[----:B--2---:R-:W-:Y:S01]  /*3ed0*/  IMAD.U32 R2, RZ, RZ, UR6 ;  /* 0x00000006ff027e24 */ /* 0x004fe2000f8e00ff */
[----:B---3--:R-:W-:-:S11]  /*3ee0*/  MOV R3, UR7 ;  /* 0x0000000700037c02 */ /* 0x008fd60008000f00 */
[----:B------:R4:W-:Y:S04]  /*3ef0*/  @P0 ATOMS.AND RZ, [UR8+0x14], R3 ;  /* 0x00001403ffff098c */ /* 0x0009e8000a800008 */
[----:B------:R4:W-:Y:S01]  /*3f00*/  @P0 ATOMS.AND RZ, [UR8+0x18], R2 ;  /* 0x00001802ffff098c */ /* 0x0009e2000a800008 */
[----:B------:R-:W-:Y:S05]  /*3f10*/  BRA `(.L_x_75) ;  /* 0x0000000000147947 */ /* 0x000fea0003800000 */
.L_x_74:
[----:B------:R-:W-:Y:S02]  /*3f20*/  MOV R2, 0x3f40 ;  /* 0x00003f4000027802 */ /* 0x000fe40000000f00 */
[----:B---3-5:R-:W-:Y:S05]  /*3f30*/  CALL.REL.NOINC `($__internal_0_$__cuda_sm10x_tcgen05_guardrail_trap_col_being_dealloced_not_returned_by_alloc) ;  /* 0x0000005400887944 */ /* 0x028fea0003c00000 */
[----:B------:R-:W-:Y:S05]  /*3f40*/  BRA `(.L_x_75) ;  /* 0x0000000000087947 */ /* 0x000fea0003800000 */
.L_x_73:
[----:B------:R-:W-:Y:S02]  /*3f50*/  MOV R2, 0x3f70 ;  /* 0x00003f7000027802 */ /* 0x000fe40000000f00 */
[----:B---3-5:R-:W-:Y:S05]  /*3f60*/  CALL.REL.NOINC `($__internal_2_$__cuda_sm10x_tcgen05_guardrail_trap_unallocated_columns_being_dealloced) ;  /* 0x0000005400947944 */ /* 0x028fea0003c00000 */
.L_x_75:
[----:B------:R-:W-:Y:S01]  /*3f70*/  NOP ;  /* 0x0000000000007918 */ /* 0x000fe20000000000 */
[----:B----4-:R-:W-:Y:S05]  /*3f80*/  EXIT ;  /* 0x000000000000794d */ /* 0x010fea0003800000 */
.L_x_57:
[----:B------:R-:W-:-:S09]  /*3f90*/  UISETP.NE.OR UP0, UPT, UR21, 0x3, !UP3 ;  /* 0x000000031500788c */ /* 0x000fd2000df05670 */
[----:B------:R-:W-:Y:S05]  /*3fa0*/  BRA.U UP0, `(.L_x_76) ;  /* 0x00000011001c7547 */ /* 0x000fea000b800000 */
[----:B------:R-:W1:Y:S01]  /*3fb0*/  LDCU.64 UR4, c[0x0][0x888] ;  /* 0x00011100ff0477ac */ /* 0x000e620008000a00 */
[----:B------:R-:W2:Y:S01]  /*3fc0*/  S2UR UR10, SR_CgaCtaId ;  /* 0x00000000000a79c3 */ /* 0x000ea20000008800 */
[----:B------:R-:W-:Y:S02]  /*3fd0*/  HFMA2 R9, -RZ, RZ, 0, 0 ;  /* 0x00000000ff097431 */ /* 0x000fe400000001ff */
[----:B------:R-:W-:Y:S01]  /*3fe0*/  IMAD.MOV.U32 R11, RZ, RZ, 0x1 ;  /* 0x00000001ff0b7424 */ /* 0x000fe200078e00ff */
[----:B------:R-:W3:Y:S01]  /*3ff0*/  LDCU UR38, c[0x0][0x370] ;  /* 0x00006e00ff2677ac */ /* 0x000ee20008000800 */
[----:B------:R-:W-:Y:S01]  /*4000*/  IMAD.MOV.U32 R10, RZ, RZ, RZ ;  /* 0x000000ffff0a7224 */ /* 0x000fe200078e00ff */
[----:B------:R-:W-:Y:S01]  /*4010*/  MOV R3, 0x2000 ;  /* 0x0000200000037802 */ /* 0x000fe20000000f00 */
[----:B------:R-:W3:Y:S01]  /*4020*/  LDCU.128 UR32, c[0x0][0xb10] ;  /* 0x00016200ff2077ac */ /* 0x000ee20008000c00 */
[----:B------:R-:W4:Y:S01]  /*4030*/  LDC.64 R12, c[0x0][0x348] ;  /* 0x0000d200ff0c7b82 */ /* 0x000f220000000a00 */
[----:B------:R-:W2:Y:S01]  /*4040*/  LDCU UR37, c[0x0][0x374] ;  /* 0x00006e80ff2577ac */ /* 0x000ea20008000800 */
[----:B------:R-:W2:Y:S01]  /*4050*/  LDCU.64 UR30, c[0x0][0x890] ;  /* 0x00011200ff1e77ac */ /* 0x000ea20008000a00 */
[----:B------:R-:W2:Y:S01]  /*4060*/  LDCU UR15, c[0x0][0xb0c] ;  /* 0x00016180ff0f77ac */ /* 0x000ea20008000800 */
[----:B-1----:R-:W-:Y:S01]  /*4070*/  UISETP.NE.U32.AND UP0, UPT, UR4, URZ, UPT ;  /* 0x000000ff0400728c */ /* 0x002fe2000bf05070 */
[----:B------:R-:W1:Y:S01]  /*4080*/  LDCU UR46, c[0x0][0xb20] ;  /* 0x00016400ff2e77ac */ /* 0x000e620008000800 */
[----:B------:R-:W1:Y:S01]  /*4090*/  LDCU UR4, c[0x0][0xb30] ;  /* 0x00016600ff0477ac */ /* 0x000e620008000800 */
[----:B------:R-:W-:Y:S01]  /*40a0*/  UMOV UR21, 0x400 ;  /* 0x0000040000157882 */ /* 0x000fe20000000000 */
[----:B---3--:R-:W-:-:S02]  /*40b0*/  UIMAD.WIDE.U32 UR6, UR38, UR32, URZ ;  /* 0x00000020260672a5 */ /* 0x008fc4000f8e00ff */
[----:B--2---:R-:W-:Y:S02]  /*40c0*/  UIMAD.WIDE.U32 UR8, UR37, UR35, URZ ;  /* 0x00000023250872a5 */ /* 0x004fe4000f8e00ff */
[----:B------:R-:W-:Y:S02]  /*40d0*/  ULEA UR21, UR10, UR21, 0x18 ;  /* 0x000000150a157291 */ /* 0x000fe4000f8ec0ff */
[----:B------:R-:W-:Y:S02]  /*40e0*/  USEL UR39, URZ, 0x1, UP6 ;  /* 0x00000001ff277887 */ /* 0x000fe4000b000000 */
[----:B------:R-:W-:Y:S02]  /*40f0*/  UISETP.NE.U32.AND UP6, UPT, UR30, URZ, UPT ;  /* 0x000000ff1e00728c */ /* 0x000fe4000bfc5070 */
[----:B------:R-:W-:Y:S02]  /*4100*/  UIADD3 UR40, UPT, UPT, UR21, 0x70, URZ ;  /* 0x0000007015287890 */ /* 0x000fe4000fffe0ff */
[----:B------:R-:W-:-:S02]  /*4110*/  UIADD3 UR25, UPT, UPT, UR21, 0x60, URZ ;  /* 0x0000006015197890 */ /* 0x000fc4000fffe0ff */
[----:B------:R-:W-:Y:S02]  /*4120*/  UIADD3 UR17, UPT, UPT, UR21, 0x68, URZ ;  /* 0x0000006815117890 */ /* 0x000fe4000fffe0ff */
[----:B------:R-:W-:Y:S02]  /*4130*/  UISETP.NE.AND.EX UP5, UPT, UR5, URZ, UPT, UP0 ;  /* 0x000000ff0500728c */ /* 0x000fe4000bfa5300 */
[----:B------:R-:W-:Y:S01]  /*4140*/  UISETP.NE.AND UP0, UPT, UR42, 0x1, UPT ;  /* 0x000000012a00788c */ /* 0x000fe2000bf05270 */
[----:B------:R-:W-:Y:S01]  /*4150*/  UMOV UR45, UR7 ;  /* 0x00000007002d7c82 */ /* 0x000fe20008000000 */
[----:B------:R-:W-:Y:S01]  /*4160*/  UMOV UR44, UR9 ;  /* 0x00000009002c7c82 */ /* 0x000fe20008000000 */
[----:B------:R-:W-:Y:S02]  /*4170*/  UISETP.NE.AND UP0, UPT, UR15, 0x1, UPT ;  /* 0x000000010f00788c */ /* 0x000fe4000bf05270 */
[----:B------:R-:W-:Y:S02]  /*4180*/  UPLOP3.LUT UP4, UPT, UPT, UPT, UPT, 0x40, 0x4 ;  /* 0x000000000004789c */ /* 0x000fe40003f8e870 */
[----:B------:R-:W-:Y:S01]  /*4190*/  UISETP.GE.AND UP1, UPT, UR42, 0x1, UPT ;  /* 0x000000012a00788c */ /* 0x000fe2000bf26270 */
[----:B------:R-:W2:Y:S01]  /*41a0*/  LDCU.64 UR22, c[0x0][0xb28] ;  /* 0x00016500ff1677ac */ /* 0x000ea20008000a00 */
[----:B------:R-:W-:-:S02]  /*41b0*/  UISETP.NE.AND.EX UP6, UPT, UR31, URZ, UPT, UP6 ;  /* 0x000000ff1f00728c */ /* 0x000fc4000bfc5360 */
[----:B------:R-:W-:Y:S02]  /*41c0*/  UPRMT UR40, UR10, 0x654, UR40 ;  /* 0x000006540a287896 */ /* 0x000fe40008000028 */
[----:B------:R-:W-:Y:S02]  /*41d0*/  UPRMT UR43, UR10, 0x654, UR25 ;  /* 0x000006540a2b7896 */ /* 0x000fe40008000019 */
[----:B------:R-:W-:Y:S02]  /*41e0*/  UPRMT UR41, UR10, 0x654, UR17 ;  /* 0x000006540a297896 */ /* 0x000fe40008000011 */
[----:B------:R-:W-:Y:S02]  /*41f0*/  USHF.R.U32.HI UR45, URZ, UR33, UR45 ;  /* 0x00000021ff2d7299 */ /* 0x000fe4000801162d */
[----:B-1----:R-:W-:Y:S02]  /*4200*/  USHF.R.U32.HI UR44, URZ, UR46, UR44 ;  /* 0x0000002eff2c7299 */ /* 0x002fe4000801162c */
[----:B------:R-:W-:-:S02]  /*4210*/  UISETP.NE.AND UP0, UPT, UR34, 0x1, UPT ;  /* 0x000000012200788c */ /* 0x000fc4000bf05270 */
[----:B----4-:R-:W-:-:S11]  /*4220*/  UISETP.NE.AND UP3, UPT, UR4, 0x1, UPT ;  /* 0x000000010400788c */ /* 0x010fd6000bf65270 */
.L_x_86:
[C---:B------:R-:W-:Y:S02]  /*4230*/  LEA R8, R10.reuse, UR21, 0x3 ;  /* 0x000000150a087c11 */ /* 0x040fe4000f8e18ff */
[----:B------:R-:W-:Y:S02]  /*4240*/  SHF.L.U32 R5, R9, 0x1f, RZ ;  /* 0x0000001f09057819 */ /* 0x000fe400000006ff */
[----:B------:R-:W-:Y:S02]  /*4250*/  LEA R6, R10, UR21, 0x4 ;  /* 0x000000150a067c11 */ /* 0x000fe4000f8e20ff */
[----:B-1----:R-:W1:Y:S02]  /*4260*/  SYNCS.PHASECHK.TRANS64.TRYWAIT P0, [R8+URZ+0xa0], R5 ;  /* 0x0000a005080075a7 */ /* 0x002e6400080011ff */
[----:B-1----:R-:W-:Y:S05]  /*4270*/  @!P0 BRA `(.L_x_77) ;  /* 0x0000004c00ac8947 */ /* 0x002fea0003800000 */
.L_x_162:
[----:B-1----:R-:W1:Y:S01]  /*4280*/  LDS.128 R4, [R6+0x130] ;  /* 0x0001300006047984 */ /* 0x002e620000000c00 */
[----:B------:R-:W-:Y:S01]  /*4290*/  UISETP.GE.AND UP0, UPT, UR42, 0x1, UPT ;  /* 0x000000012a00788c */ /* 0x000fe2000bf06270 */
[----:B------:R-:W-:Y:S01]  /*42a0*/  @!PT LDS RZ, [RZ] ;  /* 0x00000000fffff984 */ /* 0x000fe20000000800 */
[----:B------:R-:W-:Y:S01]  /*42b0*/  @!PT LDS RZ, [RZ] ;  /* 0x00000000fffff984 */ /* 0x000fe20000000800 */
[----:B------:R-:W-:Y:S01]  /*42c0*/  @!PT LDS RZ, [RZ] ;  /* 0x00000000fffff984 */ /* 0x000fe20000000800 */
[----:B------:R-:W-:Y:S01]  /*42d0*/  @!PT LDS RZ, [RZ] ;  /* 0x00000000fffff984 */ /* 0x000fe20000000800 */
[----:B------:R3:W-:Y:S06]  /*42e0*/  MEMBAR.ALL.CTA ;  /* 0x0000000000007992 */ /* 0x0007ec0000008000 */
[----:B---3--:R-:W3:Y:S01]  /*42f0*/  FENCE.VIEW.ASYNC.S ;  /* 0x00000000000073c6 */ /* 0x008ee20000000000 */
[----:B-1----:R-:W-:Y:S11]  /*4300*/  LOP3.LUT P0, RZ, R6, 0x1, RZ, 0xc0, !PT ;  /* 0x0000000106ff7812 */ /* 0x002ff6000780c0ff */
[----:B------:R-:W-:Y:S02]  /*4310*/  @!UPT UIADD3 URZ, UPT, UPT, URZ, URZ, URZ ;  /* 0x000000fffffff290 */ /* 0x000fe4000fffe0ff */
[----:B---3--:R-:W-:Y:S01]  /*4320*/  VOTEU.ANY UP1, P0 ;  /* 0x0000000000ff7886 */ /* 0x008fe20000020100 */
[----:B------:R-:W-:Y:S11]  /*4330*/  PLOP3.LUT P0, PT, PT, PT, UP1, 0x80, 0x8 ;  /* 0x000000000008781c */ /* 0x000ff60003f0f018 */
[----:B------:R-:W-:Y:S02]  /*4340*/  @!UPT UIADD3 URZ, UPT, UPT, URZ, URZ, URZ ;  /* 0x000000fffffff290 */ /* 0x000fe4000fffe0ff */
[----:B------:R-:W-:Y:S02]  /*4350*/  @P0 SHF.R.U32.HI R0, RZ, 0x10, R5 ;  /* 0x00000010ff000819 */ /* 0x000fe40000011605 */
[----:B------:R-:W-:Y:S02]  /*4360*/  @P0 MOV R2, R4 ;  /* 0x0000000400020202 */ /* 0x000fe40000000f00 */
[----:B------:R-:W-:Y:S01]  /*4370*/  @P0 R2UR UR4, R0 ;  /* 0x00000000000402ca */ /* 0x000fe200000e0000 */
[----:B------:R-:W-:Y:S01]  /*4380*/  VIADD R0, R8, 0xb0 ;  /* 0x000000b008007836 */ /* 0x000fe20000000000 */
[----:B------:R-:W-:Y:S02]  /*4390*/  @P0 LOP3.LUT R4, R5, 0xffff, RZ, 0xc0, !PT ;  /* 0x0000ffff05040812 */ /* 0x000fe400078ec0ff */
[----:B------:R-:W-:Y:S02]  /*43a0*/  @P0 R2UR UR6, R2 ;  /* 0x00000000020602ca */ /* 0x000fe400000e0000 */
[----:B------:R-:W-:Y:S02]  /*43b0*/  PRMT R0, RZ, 0x654, R0 ;  /* 0x00000654ff007816 */ /* 0x000fe40000000000 */
[----:B------:R-:W-:Y:S02]  /*43c0*/  @P0 R2UR UR5, R4 ;  /* 0x00000000040502ca */ /* 0x000fe400000e0000 */
[----:B------:R1:W-:Y:S03]  /*43d0*/  SYNCS.ARRIVE.TRANS64.RED.A1T0 RZ, [R0+URZ], RZ ;  /* 0x000000ff00ff79a7 */ /* 0x0003e600081004ff */
[----:B------:R-:W-:Y:S04]  /*43e0*/  @UP1 UMOV UR29, UR4 ;  /* 0x00000004001d1c82 */ /* 0x000fe80008000000 */
[----:B------:R-:W-:Y:S04]  /*43f0*/  @UP1 UMOV UR14, UR6 ;  /* 0x00000006000e1c82 */ /* 0x000fe80008000000 */
[----:B------:R-:W-:Y:S01]  /*4400*/  @UP1 UMOV UR13, UR5 ;  /* 0x00000005000d1c82 */ /* 0x000fe20008000000 */
[----:B------:R-:W-:Y:S05]  /*4410*/  BRA.U !UP0, `(.L_x_78) ;  /* 0x0000000108c07547 */ /* 0x000fea000b800000 */
[----:B------:R-:W-:Y:S02]  /*4420*/  UIMAD.WIDE.U32 UR8, UR13, UR35, URZ ;  /* 0x000000230d0872a5 */ /* 0x000fe4000f8e00ff */
[----:B------:R-:W-:Y:S02]  /*4430*/  UP2UR UR12, UPR, URZ, 0x4 ;  /* 0x00000004ff0c7883 */ /* 0x000fe40008000000 */
[----:B------:R-:W-:Y:S02]  /*4440*/  UISETP.NE.AND UP2, UPT, UR34, 0x1, UPT ;  /* 0x000000012200788c */ /* 0x000fe4000bf45270 */
[----:B------:R-:W-:Y:S02]  /*4450*/  UIMAD.WIDE.U32 UR10, UR14, UR32, URZ ;  /* 0x000000200e0a72a5 */ /* 0x000fe4000f8e00ff */
[----:B------:R-:W-:Y:S02]  /*4460*/  USEL UR4, UR37, UR44, !UP2 ;  /* 0x0000002c25047287 */ /* 0x000fe4000d000000 */
[----:B------:R-:W-:Y:S02]  /*4470*/  UISETP.NE.AND UP0, UPT, UR15, 0x1, UPT ;  /* 0x000000010f00788c */ /* 0x000fe4000bf05270 */
[----:B------:R-:W-:Y:S02]  /*4480*/  UP2UR UR16, UPR, URZ, 0x2 ;  /* 0x00000002ff107883 */ /* 0x000fe40008000000 */
[----:B------:R-:W-:Y:S02]  /*4490*/  UISETP.NE.AND UP1, UPT, UR42, 0x1, UPT ;  /* 0x000000012a00788c */ /* 0x000fe4000bf25270 */
[----:B--2---:R-:W-:Y:S02]  /*44a0*/  UIMAD.WIDE.U32 UR18, UR4, UR22, URZ ;  /* 0x00000016041272a5 */ /* 0x004fe4000f8e00ff */
[----:B------:R-:W-:Y:S01]  /*44b0*/  USEL UR7, UR38, UR45, !UP0 ;  /* 0x0000002d26077287 */ /* 0x000fe2000c000000 */
[----:B------:R-:W-:Y:S02]  /*44c0*/  UMOV UR5, UR9 ;  /* 0x0000000900057c82 */ /* 0x000fe40008000000 */
[----:B------:R-:W-:Y:S02]  /*44d0*/  USHF.R.U32.HI UR6, URZ, UR46, UR5 ;  /* 0x0000002eff067299 */ /* 0x000fe40008011605 */
[----:B------:R-:W-:Y:S02]  /*44e0*/  UIMAD.WIDE.U32 UR26, UR7, UR22, URZ ;  /* 0x00000016071a72a5 */ /* 0x000fe4000f8e00ff */
[----:B------:R-:W-:Y:S02]  /*44f0*/  USEL UR6, UR13, UR6, !UP2 ;  /* 0x000000060d067287 */ /* 0x000fe4000d000000 */
[----:B------:R-:W-:Y:S01]  /*4500*/  UISETP.NE.AND UP2, UPT, UR12, URZ, UPT ;  /* 0x000000ff0c00728c */ /* 0x000fe2000bf45270 */
[----:B------:R-:W-:Y:S01]  /*4510*/  UMOV UR5, UR11 ;  /* 0x0000000b00057c82 */ /* 0x000fe20008000000 */
[----:B------:R-:W-:Y:S02]  /*4520*/  UIMAD.WIDE.U32 UR10, UR6, UR22, URZ ;  /* 0x00000016060a72a5 */ /* 0x000fe4000f8e00ff */
[----:B------:R-:W-:Y:S03]  /*4530*/  USHF.R.U32.HI UR8, URZ, UR33, UR5 ;  /* 0x00000021ff087299 */ /* 0x000fe60008011605 */
[----:B------:R-:W-:Y:S02]  /*4540*/  UMOV UR5, UR19 ;  /* 0x0000001300057c82 */ /* 0x000fe40008000000 */
[----:B------:R-:W-:Y:S03]  /*4550*/  @UP1 USHF.R.U32.HI UR4, URZ, UR23, UR5 ;  /* 0x00000017ff041299 */ /* 0x000fe60008011605 */
[----:B------:R-:W-:Y:S01]  /*4560*/  UMOV UR5, UR27 ;  /* 0x0000001b00057c82 */ /* 0x000fe20008000000 */
[----:B------:R-:W-:Y:S02]  /*4570*/  UIMAD UR4, UR42, UR4, URZ ;  /* 0x000000042a0472a4 */ /* 0x000fe4000f8e02ff */
[----:B------:R-:W-:Y:S02]  /*4580*/  @UP1 USHF.R.U32.HI UR7, URZ, UR23, UR5 ;  /* 0x00000017ff071299 */ /* 0x000fe40008011605 */
[----:B------:R-:W-:Y:S02]  /*4590*/  USEL UR5, UR14, UR8, !UP0 ;  /* 0x000000080e057287 */ /* 0x000fe4000c000000 */
[----:B------:R-:W-:Y:S02]  /*45a0*/  UIMAD UR8, UR42, UR7, URZ ;  /* 0x000000072a0872a4 */ /* 0x000fe4000f8e02ff */
[----:B------:R-:W-:Y:S03]  /*45b0*/  UISETP.GE.AND UP0, UPT, UR6, UR4, UPT ;  /* 0x000000040600728c */ /* 0x000fe6000bf06270 */
[----:B------:R-:W-:Y:S01]  /*45c0*/  UMOV UR4, UR11 ;  /* 0x0000000b00047c82 */ /* 0x000fe20008000000 */
[----:B------:R-:W-:Y:S02]  /*45d0*/  UISETP.GE.OR UP0, UPT, UR5, UR8, UP0 ;  /* 0x000000080500728c */ /* 0x000fe40008706670 */
[----:B------:R-:W-:Y:S02]  /*45e0*/  USHF.R.U32.HI UR4, URZ, UR23, UR4 ;  /* 0x00000017ff047299 */ /* 0x000fe40008011604 */
[----:B------:R-:W-:Y:S02]  /*45f0*/  UIMAD.WIDE.U32 UR8, UR5, UR22, URZ ;  /* 0x00000016050872a5 */ /* 0x000fe4000f8e00ff */
[----:B------:R-:W-:Y:S04]  /*4600*/  USEL UR10, UR6, UR4, !UP1 ;  /* 0x00000004060a7287 */ /* 0x000fe8000c800000 */
[----:B------:R-:W-:Y:S01]  /*4610*/  UIADD3 UR11, UPT, UPT, -UR10, URZ, URZ ;  /* 0x000000ff0a0b7290 */ /* 0x000fe2000fffe1ff */
[----:B------:R-:W-:Y:S02]  /*4620*/  @!UP0 UMOV UR4, UR9 ;  /* 0x0000000900048c82 */ /* 0x000fe40008000000 */
[----:B------:R-:W-:Y:S02]  /*4630*/  @!UP0 USHF.R.U32.HI UR4, URZ, UR23, UR4 ;  /* 0x00000017ff048299 */ /* 0x000fe40008011604 */
[----:B------:R-:W-:Y:S02]  /*4640*/  UIMAD UR8, UR42, UR11, UR6 ;  /* 0x0000000b2a0872a4 */ /* 0x000fe4000f8e0206 */
[----:B------:R-:W-:Y:S02]  /*4650*/  @!UP0 USEL UR4, UR5, UR4, !UP1 ;  /* 0x0000000405048287 */ /* 0x000fe4000c800000 */
[----:B------:R-:W-:Y:S02]  /*4660*/  UISETP.NE.AND UP1, UPT, UR16, URZ, UPT ;  /* 0x000000ff1000728c */ /* 0x000fe4000bf25270 */
[----:B------:R-:W-:Y:S02]  /*4670*/  @!UP0 UIMAD UR8, UR7, UR8, UR4 ;  /* 0x00000008070882a4 */ /* 0x000fe4000f8e0204 */
[----:B------:R-:W-:Y:S02]  /*4680*/  @!UP0 UIADD3 UR9, UPT, UPT, UR10, -UR4, URZ ;  /* 0x800000040a098290 */ /* 0x000fe4000fffe0ff */
[----:B------:R-:W-:Y:S02]  /*4690*/  UIADD3 UR4, UPT, UPT, -UR5, URZ, URZ ;  /* 0x000000ff05047290 */ /* 0x000fe4000fffe1ff */
[----:B------:R-:W-:Y:S02]  /*46a0*/  UIADD3 UR7, UPT, UPT, -UR6, URZ, URZ ;  /* 0x000000ff06077290 */ /* 0x000fe4000fffe1ff */
[----:B------:R-:W-:Y:S02]  /*46b0*/  @!UP0 UIMAD UR6, UR9, UR42, UR5 ;  /* 0x0000002a090682a4 */ /* 0x000fe4000f8e0205 */
[----:B------:R-:W-:Y:S02]  /*46c0*/  UIMAD UR14, UR15, UR4, UR14 ;  /* 0x000000040f0e72a4 */ /* 0x000fe4000f8e020e */
[----:B------:R-:W-:Y:S01]  /*46d0*/  UIMAD UR13, UR34, UR7, UR13 ;  /* 0x00000007220d72a4 */ /* 0x000fe2000f8e020d */
[----:B------:R-:W-:Y:S02]  /*46e0*/  @!UP0 UMOV UR5, UR8 ;  /* 0x0000000800058c82 */ /* 0x000fe40008000000 */
[----:B------:R-:W-:Y:S02]  /*46f0*/  UIMAD UR14, UR5, UR15, UR14 ;  /* 0x0000000f050e72a4 */ /* 0x000fe4000f8e020e */
[----:B------:R-:W-:Y:S11]  /*4700*/  UIMAD UR13, UR6, UR34, UR13 ;  /* 0x00000022060d72a4 */ /* 0x000ff6000f8e020d */
[----:B------:R-:W-:Y:S01]  /*4710*/  @!UPT UIADD3 URZ, UPT, UPT, URZ, URZ, URZ ;  /* 0x000000fffffff290 */ /* 0x000fe2000fffe0ff */
.L_x_78:
[----:B------:R-:W3:Y:S01]  /*4720*/  @!UP3 LDCU.128 UR8, c[0x0][0xb10] ;  /* 0x00016200ff08b7ac */ /* 0x000ee20008000c00 */
[----:B------:R-:W-:Y:S02]  /*4730*/  ISETP.NE.U32.AND P0, PT, RZ, UR30, PT ;  /* 0x0000001eff007c0c */ /* 0x000fe4000bf05070 */
[----:B------:R-:W-:Y:S02]  /*4740*/  SHF.L.U32 R4, R11, 0x1f, RZ ;  /* 0x0000001f0b047819 */ /* 0x000fe400000006ff */
[----:B------:R-:W-:Y:S01]  /*4750*/  ISETP.NE.AND.EX P0, PT, RZ, UR31, PT, P0 ;  /* 0x0000001fff007c0c */ /* 0x000fe2000bf05300 */
[----:B------:R-:W4:Y:S01]  /*4760*/  @!UP3 LDCU UR5, c[0x0][0xb0c] ;  /* 0x00016180ff05b7ac */ /* 0x000f220008000800 */
[----:B------:R-:W-:Y:S02]  /*4770*/  USHF.L.U32 UR27, UR20, 0x6, URZ ;  /* 0x00000006141b7899 */ /* 0x000fe400080006ff */
[----:B------:R-:W-:Y:S02]  /*4780*/  UIMAD UR26, UR24, 0xc0, URZ ;  /* 0x000000c0181a78a4 */ /* 0x000fe4000f8e02ff */
[----:B---3--:R-:W-:Y:S07]  /*4790*/  UIMAD.WIDE.U32 UR6, UR14, UR8, URZ ;  /* 0x000000080e0672a5 */ /* 0x008fee000f8e00ff */
[----:B------:R-:W-:Y:S01]  /*47a0*/  @!UP3 UMOV UR4, UR7 ;  /* 0x000000070004bc82 */ /* 0x000fe20008000000 */
[----:B----4-:R-:W-:Y:S02]  /*47b0*/  @!UP3 UISETP.NE.AND UP0, UPT, UR5, 0x1, UPT ;  /* 0x000000010500b88c */ /* 0x010fe4000bf05270 */
[----:B------:R-:W-:Y:S02]  /*47c0*/  @!UP3 USHF.R.U32.HI UR4, URZ, UR9, UR4 ;  /* 0x00000009ff04b299 */ /* 0x000fe40008011604 */
[----:B------:R-:W-:Y:S02]  /*47d0*/  UIMAD.WIDE.U32 UR6, UR13, UR11, URZ ;  /* 0x0000000b0d0672a5 */ /* 0x000fe4000f8e00ff */
[----:B------:R-:W-:Y:S02]  /*47e0*/  @!UP3 USEL UR8, UR14, UR4, !UP0 ;  /* 0x000000040e08b287 */ /* 0x000fe4000c000000 */
[----:B------:R-:W-:Y:S03]  /*47f0*/  @!UP3 UISETP.NE.AND UP0, UPT, UR10, 0x1, UPT ;  /* 0x000000010a00b88c */ /* 0x000fe6000bf05270 */
[----:B------:R-:W-:Y:S02]  /*4800*/  @!UP3 UMOV UR6, UR7 ;  /* 0x000000070006bc82 */ /* 0x000fe40008000000 */
[----:B------:R-:W3:Y:S02]  /*4810*/  @!UP3 LDCU UR4, c[0x0][0xb20] ;  /* 0x00016400ff04b7ac */ /* 0x000ee40008000800 */
[----:B---3--:R-:W-:Y:S04]  /*4820*/  @!UP3 USHF.R.U32.HI UR6, URZ, UR4, UR6 ;  /* 0x00000004ff06b299 */ /* 0x008fe80008011606 */
[----:B------:R-:W-:Y:S04]  /*4830*/  @!UP3 USEL UR6, UR13, UR6, !UP0 ;  /* 0x000000060d06b287 */ /* 0x000fe8000c000000 */
[----:B------:R-:W-:Y:S02]  /*4840*/  @!UP3 UIADD3 UR4, UPT, UPT, -UR8, UR6, URZ ;  /* 0x000000060804b290 */ /* 0x000fe4000fffe1ff */
[----:B------:R-:W-:Y:S02]  /*4850*/  @!UP3 UIADD3 UR6, UPT, UPT, UR8, -UR6, URZ ;  /* 0x800000060806b290 */ /* 0x000fe4000fffe0ff */
[----:B------:R-:W-:Y:S02]  /*4860*/  @!UP3 UIMAD UR14, UR4, UR5, UR14 ;  /* 0x00000005040eb2a4 */ /* 0x000fe4000f8e020e */
[----:B------:R-:W-:Y:S01]  /*4870*/  @!UP3 UIMAD UR13, UR6, UR10, UR13 ;  /* 0x0000000a060db2a4 */ /* 0x000fe2000f8e020d */
[----:B------:R-:W-:Y:S11]  /*4880*/  BRA.U UP4, `(.L_x_79) ;  /* 0x0000000104107547 */ /* 0x000ff6000b800000 */
[----:B-1----:R-:W-:Y:S04]  /*4890*/  MOV R0, UR39 ;  /* 0x0000002700007c02 */ /* 0x002fe80008000f00 */
[----:B------:R-:W-:Y:S04]  /*48a0*/  SHF.L.U32 R5, R0, 0x1f, RZ ;  /* 0x0000001f00057819 */ /* 0x000fe800000006ff */
[----:B------:R-:W1:Y:S02]  /*48b0*/  SYNCS.PHASECHK.TRANS64.TRYWAIT P1, [UR21+0x98], R5 ;  /* 0x00009805ff0075a7 */ /* 0x000e640008021115 */
[----:B-1----:R-:W-:Y:S05]  /*48c0*/  @!P1 BRA `(.L_x_80) ;  /* 0x00000048002c9947 */ /* 0x002fea0003800000 */
.L_x_79:
[----:B------:R-:W-:Y:S05]  /*48d0*/  BRA.U !UP6, `(.L_x_81) ;  /* 0x000000010e387547 */ /* 0x000fea000b800000 */
[----:B------:R-:W-:Y:S01]  /*48e0*/  UPLOP3.LUT UP2, UPT, UPT, UPT, UP5, 0x80, 0x8 ;  /* 0x000000000008789c */ /* 0x000fe20003f4f050 */
[----:B-1----:R-:W-:Y:S01]  /*48f0*/  HFMA2 R0, -RZ, RZ, 0, 5.9604644775390625e-08 ;  /* 0x00000001ff007431 */ /* 0x002fe200000001ff */
[----:B------:R-:W1:Y:S01]  /*4900*/  LDCU.64 UR8, c[0x0][0x358] ;  /* 0x00006b00ff0877ac */ /* 0x000e620008000a00 */
[----:B------:R-:W-:Y:S03]  /*4910*/  IMAD.MOV.U32 R78, RZ, RZ, 0x1 ;  /* 0x00000001ff4e7424 */ /* 0x000fe600078e00ff */
[----:B------:R-:W-:Y:S05]  /*4920*/  PLOP3.LUT P1, PT, PT, PT, UP2, 0x80, 0x8 ;  /* 0x000000000008781c */ /* 0x000fea0003f2f028 */
[----:B------:R-:W3:Y:S01]  /*4930*/  @UP2 LDCU.64 UR4, c[0x0][0x888] ;  /* 0x00011100ff0427ac */ /* 0x000ee20008000a00 */
[----:B------:R-:W-:Y:S07]  /*4940*/  @UP2 UIMAD UR6, UR36, UR30, URZ ;  /* 0x0000001e240622a4 */ /* 0x000fee000f8e02ff */
[----:B------:R-:W-:Y:S01]  /*4950*/  @!P1 PRMT R78, R0, 0x7610, R78 ;  /* 0x00007610004e9816 */ /* 0x000fe2000000004e */
[----:B---3--:R-:W-:Y:S06]  /*4960*/  @UP2 UIMAD.WIDE UR4, UR6, 0x4, UR4 ;  /* 0x00000004060428a5 */ /* 0x008fec000f8e0204 */
[----:B------:R-:W-:Y:S01]  /*4970*/  IMAD.U32 R6, RZ, RZ, UR4 ;  /* 0x00000004ff067e24 */ /* 0x000fe2000f8e00ff */
[----:B------:R-:W-:Y:S04]  /*4980*/  MOV R7, UR5 ;  /* 0x0000000500077c02 */ /* 0x000fe80008000f00 */
[----:B------:R-:W3:Y:S01]  /*4990*/  @!UP2 LDCU UR4, c[0x0][0x880] ;  /* 0x00011000ff04a7ac */ /* 0x000ee20008000800 */
[----:B-1---5:R4:W5:Y:S02]  /*49a0*/  @P1 LDG.E R39, desc[UR8][R6.64] ;  /* 0x0000000806271981 */ /* 0x022964000c1e1900 */
[----:B---34-:R-:W-:Y:S07]  /*49b0*/  @!P1 IMAD.U32 R39, RZ, RZ, UR4 ;  /* 0x00000004ff279e24 */ /* 0x018fee000f8e00ff */
.L_x_81:
[----:B-----5:R-:W-:Y:S01]  /*49c0*/  @!P0 FSETP.EQ.AND P2, PT, R39, RZ, PT ;  /* 0x000000ff2700820b */ /* 0x020fe20003f42000 */
[----:B------:R-:W-:Y:S01]  /*49d0*/  @!UPT UIADD3 URZ, UPT, UPT, URZ, URZ, URZ ;  /* 0x000000fffffff290 */ /* 0x000fe2000fffe0ff */
[----:B------:R-:W-:Y:S11]  /*49e0*/  @!P0 BRA `(.L_x_82) ;  /* 0x0000000000148947 */ /* 0x000ff60003800000 */
[----:B------:R-:W-:Y:S02]  /*49f0*/  LOP3.LUT P0, RZ, R78, 0xff, RZ, 0xc0, !PT ;  /* 0x000000ff4eff7812 */ /* 0x000fe4000780c0ff */
[----:B------:R-:W-:Y:S04]  /*4a00*/  PLOP3.LUT P2, PT, PT, PT, UP2, 0x80, 0x8 ;  /* 0x000000000008781c */ /* 0x000fe80003f4f028 */
[----:B------:R-:W-:Y:S07]  /*4a10*/  PLOP3.LUT P2, PT, P2, PT, PT, 0x8, 0x80 ;  /* 0x000000000080781c */ /* 0x000fee000174e170 */
[----:B------:R-:W-:Y:S11]  /*4a20*/  @P0 FSETP.EQ.AND P2, PT, R39, RZ, PT ;  /* 0x000000ff2700020b */ /* 0x000ff60003f42000 */
[----:B------:R-:W-:Y:S02]  /*4a30*/  @!UPT UIADD3 URZ, UPT, UPT, URZ, URZ, URZ ;  /* 0x000000fffffff290 */ /* 0x000fe4000fffe0ff */
.L_x_82:
[----:B------:R-:W3:Y:S01]  /*4a40*/  SYNCS.PHASECHK.TRANS64.TRYWAIT P0, [UR21+0x78], R4 ;  /* 0x00007804ff0075a7 */ /* 0x000ee20008001115 */
[----:B------:R-:W-:Y:S04]  /*4a50*/  ELECT P1, URZ, PT ;  /* 0x0000000000ff782f */ /* 0x000fe80003820000 */
[----:B------:R-:W-:Y:S01]  /*4a60*/  PLOP3.LUT P1, PT, P2, P1, PT, 0xf2, 0x2f ;  /* 0x00000000002f781c */ /* 0x000fe20001723e72 */
[----:B------:R-:W-:Y:S01]  /*4a70*/  @!UPT UIADD3 URZ, UPT, UPT, URZ, URZ, URZ ;  /* 0x000000fffffff290 */ /* 0x000fe2000fffe0ff */
[----:B---3--:R-:W-:Y:S11]  /*4a80*/  @!P0 BRA `(.L_x_83) ;  /* 0x0000004400d48947 */ /* 0x008ff60003800000 */
.L_x_165:
[----:B------:R-:W-:Y:S01]  /*4a90*/  @!P1 IADD3 R2, P0, PT, R12, 0x580, RZ ;  /* 0x000005800c029810 */ /* 0x000fe20007f1e0ff */
[----:B------:R-:W-:Y:S01]  /*4aa0*/  VOTEU.ALL UP0, P1 ;  /* 0x0000000000ff7886 */ /* 0x000fe20000800000 */
[----:B------:R-:W-:Y:S01]  /*4ab0*/  UMOV UR6, 0x0 ;  /* 0x0000000000067882 */ /* 0x000fe20000000000 */
[----:B------:R-:W-:Y:S01]  /*4ac0*/  UMOV UR7, 0x10000000 ;  /* 0x1000000000077882 */ /* 0x000fe20000000000 */
[----:B------:R-:W-:Y:S01]  /*4ad0*/  @!P1 R2UR UR5, R2 ;  /* 0x00000000020592ca */ /* 0x000fe200000e0000 */
[----:B-1----:R-:W-:Y:S01]  /*4ae0*/  @!P1 IMAD.X R0, RZ, RZ, R13, P0 ;  /* 0x000000ffff009224 */ /* 0x002fe200000e060d */
[----:B------:R-:W-:Y:S01]  /*4af0*/  @!UP0 UIADD3 UR24, UPT, UPT, UR21, 0x400, URZ ;  /* 0x0000040015188890 */ /* 0x000fe2000fffe0ff */
[----:B------:R-:W-:Y:S01]  /*4b00*/  VOTEU.ALL UP0, P1 ;  /* 0x0000000000ff7886 */ /* 0x000fe20000800000 */
[----:B------:R-:W-:Y:S02]  /*4b10*/  UMOV UR28, UR36 ;  /* 0x00000024001c7c82 */ /* 0x000fe40008000000 */
[----:B------:R-:W-:Y:S01]  /*4b20*/  @!P1 R2UR UR4, R0 ;  /* 0x00000000000492ca */ /* 0x000fe200000e0000 */
[----:B------:R-:W-:Y:S06]  /*4b30*/  @!P1 IMAD.MOV.U32 R0, RZ, RZ, 0x2000 ;  /* 0x00002000ff009424 */ /* 0x000fec00078e00ff */
[----:B------:R-:W-:Y:S06]  /*4b40*/  IMAD.U32 R6, RZ, RZ, UR5 ;  /* 0x00000005ff067e24 */ /* 0x000fec000f8e00ff */
[----:B------:R-:W-:Y:S01]  /*4b50*/  IMAD.U32 R7, RZ, RZ, UR4 ;  /* 0x00000004ff077e24 */ /* 0x000fe2000f8e00ff */
[----:B------:R-:W-:Y:S04]  /*4b60*/  @!P1 R2UR UR4, R6 ;  /* 0x00000000060492ca */ /* 0x000fe800000e0000 */
[----:B------:R-:W-:Y:S11]  /*4b70*/  @!P1 R2UR UR5, R7 ;  /* 0x00000000070592ca */ /* 0x000ff600000e0000 */
[----:B------:R-:W-:Y:S02]  /*4b80*/  @!UPT UIADD3 URZ, UPT, UPT, URZ, URZ, URZ ;  /* 0x000000fffffff290 */ /* 0x000fe4000fffe0ff */
[----:B------:R1:W-:Y:S01]  /*4b90*/  @!UP0 UTMALDG.3D [UR24], [UR4], desc[UR6] ;  /* 0x00000618040085b4 */ /* 0x0003e20008011000 */
[----:B------:R1:W-:Y:S01]  /*4ba0*/  @!P1 SYNCS.ARRIVE.TRANS64.RED.A0TR RZ, [UR21+0x60], R0 ;  /* 0x00006000ffff99a7 */ /* 0x0003e20008300415 */
[----:B------:R-:W-:Y:S01]  /*4bb0*/  SYNCS.ARRIVE.TRANS64.RED.A1T0 RZ, [UR43], RZ ;  /* 0x000000ffffff79a7 */ /* 0x000fe2000810042b */
[----:B------:R-:W3:Y:S02]  /*4bc0*/  SYNCS.PHASECHK.TRANS64.TRYWAIT P0, [UR21+0x80], R4 ;  /* 0x00008004ff0075a7 */ /* 0x000ee40008001115 */
[----:B-1-3--:R-:W-:Y:S05]  /*4bd0*/  @!P0 BRA `(.L_x_84) ;  /* 0x0000004400988947 */ /* 0x00afea0003800000 */
.L_x_167:
[----:B------:R-:W-:Y:S01]  /*4be0*/  @!P1 IADD3 R2, P0, PT, R12, 0x580, RZ ;  /* 0x000005800c029810 */ /* 0x000fe20007f1e0ff */
[----:B------:R-:W-:Y:S01]  /*4bf0*/  VOTEU.ALL UP0, P1 ;  /* 0x0000000000ff7886 */ /* 0x000fe20000800000 */
[----:B------:R-:W-:Y:S01]  /*4c00*/  UMOV UR6, 0x0 ;  /* 0x0000000000067882 */ /* 0x000fe20000000000 */
[----:B------:R-:W-:Y:S01]  /*4c10*/  UMOV UR7, 0x10000000 ;  /* 0x1000000000077882 */ /* 0x000fe20000000000 */
[----:B------:R-:W-:Y:S01]  /*4c20*/  @!P1 R2UR UR5, R2 ;  /* 0x00000000020592ca */ /* 0x000fe200000e0000 */
[----:B------:R-:W-:Y:S01]  /*4c30*/  @!P1 IMAD.X R0, RZ, RZ, R13, P0 ;  /* 0x000000ffff009224 */ /* 0x000fe200000e060d */
[----:B------:R-:W-:Y:S01]  /*4c40*/  @!UP0 UIADD3 UR18, UPT, UPT, UR26, 0x40, URZ ;  /* 0x000000401a128890 */ /* 0x000fe2000fffe0ff */
[----:B------:R-:W-:Y:S01]  /*4c50*/  VIADD R10, R10, 0x1 ;  /* 0x000000010a0a7836 */ /* 0x000fe20000000000 */
[----:B------:R-:W-:Y:S02]  /*4c60*/  @!UP0 UIADD3 UR16, UPT, UPT, UR21, 0x2400, URZ ;  /* 0x0000240015108890 */ /* 0x000fe4000fffe0ff */
[----:B------:R-:W-:Y:S01]  /*4c70*/  @!P1 R2UR UR4, R0 ;  /* 0x00000000000492ca */ /* 0x000fe200000e0000 */
[----:B------:R-:W-:Y:S01]  /*4c80*/  VOTEU.ALL UP0, P1 ;  /* 0x0000000000ff7886 */ /* 0x000fe20000800000 */
[----:B------:R-:W-:Y:S01]  /*4c90*/  @!P1 IMAD.MOV.U32 R0, RZ, RZ, 0x2000 ;  /* 0x00002000ff009424 */ /* 0x000fe200078e00ff */
[----:B------:R-:W-:Y:S01]  /*4ca0*/  UMOV UR19, UR27 ;  /* 0x0000001b00137c82 */ /* 0x000fe20008000000 */
[----:B------:R-:W-:Y:S03]  /*4cb0*/  UMOV UR20, UR36 ;  /* 0x0000002400147c82 */ /* 0x000fe60008000000 */
        /* <DEDUP_REMOVED lines=8> */
[----:B------:R-:W4:Y:S02]  /*4d40*/  SYNCS.PHASECHK.TRANS64.TRYWAIT P0, [UR21+0x88], R4 ;  /* 0x00008804ff0075a7 */ /* 0x000f240008001115 */
[----:B---34-:R-:W-:Y:S05]  /*4d50*/  @!P0 BRA `(.L_x_85) ;  /* 0x0000004400508947 */ /* 0x018fea0003800000 */
.L_x_169:
[----:B------:R-:W-:Y:S01]  /*4d60*/  @!P1 IADD3 R2, P0, PT, R12, 0x580, RZ ;  /* 0x000005800c029810 */ /* 0x000fe20007f1e0ff */
[----:B------:R-:W-:Y:S01]  /*4d70*/  VOTEU.ALL UP0, P1 ;  /* 0x0000000000ff7886 */ /* 0x000fe20000800000 */
[----:B------:R-:W-:Y:S01]  /*4d80*/  UMOV UR6, 0x0 ;  /* 0x0000000000067882 */ /* 0x000fe20000000000 */
[----:B------:R-:W-:Y:S01]  /*4d90*/  UMOV UR7, 0x10000000 ;  /* 0x1000000000077882 */ /* 0x000fe20000000000 */
[----:B------:R-:W-:Y:S01]  /*4da0*/  @!P1 R2UR UR5, R2 ;  /* 0x00000000020592ca */ /* 0x000fe200000e0000 */
[----:B------:R-:W-:Y:S01]  /*4db0*/  @!P1 IMAD.X R0, RZ, RZ, R13, P0 ;  /* 0x000000ffff009224 */ /* 0x000fe200000e060d */
[----:B------:R-:W-:Y:S01]  /*4dc0*/  @!UP0 UIADD3 UR10, UPT, UPT, UR26, 0x80, URZ ;  /* 0x000000801a0a8890 */ /* 0x000fe2000fffe0ff */
[----:B------:R-:W-:Y:S01]  /*4dd0*/  R2UR UR16, R80 ;  /* 0x00000000501072ca */ /* 0x000fe200000e0000 */
[----:B------:R-:W-:Y:S01]  /*4de0*/  @!UP0 UIADD3 UR8, UPT, UPT, UR21, 0x4400, URZ ;  /* 0x0000440015088890 */ /* 0x000fe2000fffe0ff */
[----:B------:R-:W-:Y:S01]  /*4df0*/  ISETP.NE.AND P0, PT, R10, 0x2, PT ;  /* 0x000000020a00780c */ /* 0x000fe20003f05270 */
[----:B------:R-:W-:Y:S01]  /*4e00*/  @!UP0 UIADD3 UR9, UPT, UPT, UR21, 0x70, URZ ;  /* 0x0000007015098890 */ /* 0x000fe2000fffe0ff */
[----:B------:R-:W-:Y:S01]  /*4e10*/  @!P1 R2UR UR4, R0 ;  /* 0x00000000000492ca */ /* 0x000fe200000e0000 */
[----:B------:R-:W-:Y:S01]  /*4e20*/  VOTEU.ALL UP0, P1 ;  /* 0x0000000000ff7886 */ /* 0x000fe20000800000 */
[----:B------:R-:W-:Y:S01]  /*4e30*/  UMOV UR11, UR27 ;  /* 0x0000001b000b7c82 */ /* 0x000fe20008000000 */
[----:B------:R-:W-:Y:S01]  /*4e40*/  UMOV UR12, UR36 ;  /* 0x00000024000c7c82 */ /* 0x000fe20008000000 */
[----:B------:R-:W-:Y:S01]  /*4e50*/  SEL R0, RZ, 0x1, P0 ;  /* 0x00000001ff007807 */ /* 0x000fe20000000000 */
[----:B------:R-:W-:Y:S01]  /*4e60*/  UIADD3 UR24, UPT, UPT, UR13, UR61, URZ ;  /* 0x0000003d0d187290 */ /* 0x000fe2000fffe0ff */
[----:B-1----:R-:W-:Y:S01]  /*4e70*/  IMAD.U32 R4, RZ, RZ, UR5 ;  /* 0x00000005ff047e24 */ /* 0x002fe2000f8e00ff */
[----:B------:R-:W-:Y:S01]  /*4e80*/  LOP3.LUT R11, R11, 0x1, RZ, 0x3c, !PT ;  /* 0x000000010b0b7812 */ /* 0x000fe200078e3cff */
[----:B------:R-:W-:Y:S01]  /*4e90*/  UMOV UR36, UR29 ;  /* 0x0000001d00247c82 */ /* 0x000fe20008000000 */
[----:B------:R-:W-:Y:S01]  /*4ea0*/  LOP3.LUT R9, R9, R0, RZ, 0x3c, !PT ;  /* 0x0000000009097212 */ /* 0x000fe200078e3cff */
[----:B------:R-:W-:Y:S01]  /*4eb0*/  UIADD3 UR20, UPT, UPT, UR14, UR16, URZ ;  /* 0x000000100e147290 */ /* 0x000fe2000fffe0ff */
[----:B------:R-:W-:Y:S01]  /*4ec0*/  SEL R10, R10, RZ, P0 ;  /* 0x000000ff0a0a7207 */ /* 0x000fe20000000000 */
[----:B------:R-:W-:Y:S01]  /*4ed0*/  UPLOP3.LUT UP4, UPT, UPT, UPT, UPT, 0x80, 0x8 ;  /* 0x000000000008789c */ /* 0x000fe20003f8f070 */
[----:B------:R-:W-:Y:S01]  /*4ee0*/  IMAD.U32 R5, RZ, RZ, UR4 ;  /* 0x00000004ff057e24 */ /* 0x000fe2000f8e00ff */
[----:B------:R-:W-:Y:S04]  /*4ef0*/  @!P1 R2UR UR4, R4 ;  /* 0x00000000040492ca */ /* 0x000fe800000e0000 */
[----:B------:R-:W-:Y:S11]  /*4f00*/  @!P1 R2UR UR5, R5 ;  /* 0x00000000050592ca */ /* 0x000ff600000e0000 */
[----:B------:R-:W-:Y:S02]  /*4f10*/  @!UPT UIADD3 URZ, UPT, UPT, URZ, URZ, URZ ;  /* 0x000000fffffff290 */ /* 0x000fe4000fffe0ff */
[----:B------:R1:W-:Y:S01]  /*4f20*/  @!UP0 UTMALDG.3D [UR8], [UR4], desc[UR6] ;  /* 0x00000608040085b4 */ /* 0x0003e20008011000 */
[----:B------:R1:W-:Y:S01]  /*4f30*/  @!P1 SYNCS.ARRIVE.TRANS64.RED.A0TR RZ, [UR21+0x70], R3 ;  /* 0x00007003ffff99a7 */ /* 0x0003e20008300415 */
[----:B------:R-:W-:Y:S01]  /*4f40*/  SYNCS.ARRIVE.TRANS64.RED.A1T0 RZ, [UR40], RZ ;  /* 0x000000ffffff79a7 */ /* 0x000fe20008100428 */
[----:B------:R-:W-:Y:S05]  /*4f50*/  BRA.U UP1, `(.L_x_86) ;  /* 0xfffffff101b47547 */ /* 0x000fea000b83ffff */
[----:B-1----:R-:W-:-:S04]  /*4f60*/  SHF.L.U32 R3, R11, 0x1f, RZ ;  /* 0x0000001f0b037819 */ /* 0x002fc800000006ff */
[----:B------:R-:W1:Y:S02]  /*4f70*/  SYNCS.PHASECHK.TRANS64.TRYWAIT P0, [UR21+0x78], R3 ;  /* 0x00007803ff0075a7 */ /* 0x000e640008001115 */
[----:B-1----:R-:W-:Y:S05]  /*4f80*/  @!P0 BRA `(.L_x_87) ;  /* 0x0000004000dc8947 */ /* 0x002fea0003800000 */
.L_x_171:
[----:B------:R-:W3:Y:S02]  /*4f90*/  SYNCS.PHASECHK.TRANS64.TRYWAIT P0, [UR21+0x80], R3 ;  /* 0x00008003ff0075a7 */ /* 0x000ee40008001115 */
[----:B---3--:R-:W-:Y:S05]  /*4fa0*/  @!P0 BRA `(.L_x_88) ;  /* 0x0000004000ec8947 */ /* 0x008fea0003800000 */
.L_x_173:
[----:B-1----:R-:W-:-:S07]  /*4fb0*/  MOV R0, UR21 ;  /* 0x0000001500007c02 */ /* 0x002fce0008000f00 */
.L_x_89:
[----:B-1----:R-:W-:-:S04]  /*4fc0*/  SHF.L.U32 R3, R11, 0x1f, RZ ;  /* 0x0000001f0b037819 */ /* 0x002fc800000006ff */
[----:B------:R1:W3:Y:S03]  /*4fd0*/  SYNCS.PHASECHK.TRANS64.TRYWAIT P0, [R0+URZ+0x88], R3 ;  /* 0x00008803000075a7 */ /* 0x0002e600080011ff */
[----:B---3--:R-:W-:Y:S05]  /*4fe0*/  @!P0 NANOSLEEP.SYNCS 0x989680 ;  /* 0x009896800000895d */ /* 0x008fea0003900000 */
[----:B------:R-:W3:Y:S02]  /*4ff0*/  @!P0 SYNCS.PHASECHK.TRANS64 P0, [R0+URZ+0x88], R3 ;  /* 0x00008803000085a7 */ /* 0x000ee400080010ff */
[----:B--23--:R-:W-:Y:S05]  /*5000*/  @P0 EXIT ;  /* 0x000000000000094d */ /* 0x00cfea0003800000 */
[----:B------:R-:W-:Y:S05]  /*5010*/  BRA `(.L_x_89) ;  /* 0xfffffffc00e87947 */ /* 0x000fea000383ffff */
.L_x_76:
[----:B------:R-:W-:-:S06]  /*5020*/  UISETP.GE.AND UP0, UPT, UR21, 0x4, UPT ;  /* 0x000000041500788c */ /* 0x000fcc000bf06270 */
[----:B------:R-:W-:-:S13]  /*5030*/  PLOP3.LUT P0, PT, PT, PT, UP0, 0x80, 0x8 ;  /* 0x000000000008781c */ /* 0x000fda0003f0f008 */
[----:B------:R-:W-:Y:S05]  /*5040*/  @!P0 EXIT ;  /* 0x000000000000894d */ /* 0x000fea0003800000 */
[----:B------:R-:W1:Y:S08]  /*5050*/  S2UR UR4, SR_CgaCtaId ;  /* 0x00000000000479c3 */ /* 0x000e700000008800 */
[----:B------:R-:W-:Y:S01]  /*5060*/  BAR.SYNC.DEFER_BLOCKING 0x6, 0xa0 ;  /* 0x0182800000007b1d */ /* 0x000fe20000010000 */
[C---:B------:R-:W-:Y:S01]  /*5070*/  IMAD.SHL.U32 R4, R90.reuse, 0x40, RZ ;  /* 0x000000405a047824 */ /* 0x040fe200078e00ff */
[----:B------:R-:W-:Y:S01]  /*5080*/  SHF.R.U32.HI R5, RZ, 0x1, R90 ;  /* 0x00000001ff057819 */ /* 0x000fe2000001165a */
[C---:B------:R-:W-:Y:S01]  /*5090*/  IMAD.U32 R2, R90.reuse, 0x10000, RZ ;  /* 0x000100005a027824 */ /* 0x040fe200078e00ff */
[C---:B------:R-:W-:Y:S01]  /*50a0*/  R2P PR, R90.reuse, 0x6 ;  /* 0x000000065a007804 */ /* 0x040fe20000000000 */
[----:B------:R-:W-:Y:S01]  /*50b0*/  IMAD.SHL.U32 R73, R90, 0x20, RZ ;  /* 0x000000205a497824 */ /* 0x000fe200078e00ff */
[----:B------:R-:W-:-:S02]  /*50c0*/  UMOV UR44, 0x400 ;  /* 0x00000400002c7882 */ /* 0x000fc40000000000 */
[----:B------:R-:W2:Y:S01]  /*50d0*/  LDC.64 R76, c[0x0][0x8b0] ;  /* 0x00022c00ff4c7b82 */ /* 0x000ea20000000a00 */
[C---:B------:R-:W-:Y:S01]  /*50e0*/  LOP3.LUT R0, R4.reuse, 0x1c0, RZ, 0xc0, !PT ;  /* 0x000001c004007812 */ /* 0x040fe200078ec0ff */
[----:B------:R-:W-:Y:S01]  /*50f0*/  IMAD.MOV.U32 R88, RZ, RZ, 0x20 ;  /* 0x00000020ff587424 */ /* 0x000fe200078e00ff */
[----:B------:R-:W-:Y:S01]  /*5100*/  LOP3.LUT R4, R4, 0x200, RZ, 0xc0, !PT ;  /* 0x0000020004047812 */ /* 0x000fe200078ec0ff */
[----:B------:R-:W-:Y:S01]  /*5110*/  IMAD.MOV.U32 R87, RZ, RZ, 0x1 ;  /* 0x00000001ff577424 */ /* 0x000fe200078e00ff */
[----:B------:R-:W-:Y:S01]  /*5120*/  LOP3.LUT R5, R0, 0x8, R5, 0xf8, !PT ;  /* 0x0000000800057812 */ /* 0x000fe200078ef805 */
[----:B------:R-:W-:Y:S01]  /*5130*/  IMAD.SHL.U32 R0, R90, 0x8, RZ ;  /* 0x000000085a007824 */ /* 0x000fe200078e00ff */
[----:B------:R-:W-:Y:S01]  /*5140*/  LOP3.LUT R2, R2, 0x600000, RZ, 0xc0, !PT ;  /* 0x0060000002027812 */ /* 0x000fe200078ec0ff */
[----:B------:R-:W3:Y:S01]  /*5150*/  LDC.64 R74, c[0x0][0x8a8] ;  /* 0x00022a00ff4a7b82 */ /* 0x000ee20000000a00 */
[----:B------:R-:W-:Y:S01]  /*5160*/  LOP3.LUT R73, R4, 0xc00, R73, 0xf8, !PT ;  /* 0x00000c0004497812 */ /* 0x000fe200078ef849 */
[----:B------:R-:W-:Y:S01]  /*5170*/  IMAD.MOV.U32 R36, RZ, RZ, RZ ;  /* 0x000000ffff247224 */ /* 0x000fe200078e00ff */
[----:B------:R-:W-:Y:S01]  /*5180*/  LOP3.LUT R0, R5, 0x38, R0, 0x78, !PT ;  /* 0x0000003805007812 */ /* 0x000fe200078e7800 */
[----:B------:R-:W-:Y:S01]  /*5190*/  IMAD.MOV.U32 R86, RZ, RZ, RZ ;  /* 0x000000ffff567224 */ /* 0x000fe200078e00ff */
[----:B------:R-:W-:-:S02]  /*51a0*/  SEL R89, R88, 0xffffffe0, !P2 ;  /* 0xffffffe058597807 */ /* 0x000fc40005000000 */
[----:B------:R-:W-:Y:S02]  /*51b0*/  CS2R R84, SRZ ;  /* 0x0000000000547805 */ /* 0x000fe4000001ff00 */
[----:B------:R-:W-:Y:S01]  /*51c0*/  LOP3.LUT R73, R73, R0, RZ, 0xfc, !PT ;  /* 0x0000000049497212 */ /* 0x000fe200078efcff */
[----:B-1----:R-:W-:Y:S01]  /*51d0*/  ULEA UR44, UR4, UR44, 0x18 ;  /* 0x0000002c042c7291 */ /* 0x002fe2000f8ec0ff */
[----:B------:R-:W-:Y:S01]  /*51e0*/  LOP3.LUT R90, R90, 0x60, RZ, 0xc0, !PT ;  /* 0x000000605a5a7812 */ /* 0x000fe200078ec0ff */
[----:B------:R-:W1:Y:S01]  /*51f0*/  LDCU UR58, c[0x0][0x370] ;  /* 0x00006e00ff3a77ac */ /* 0x000e620008000800 */
[----:B------:R-:W-:Y:S01]  /*5200*/  SEL R88, R88, 0xffffffe0, !P1 ;  /* 0xffffffe058587807 */ /* 0x000fe20004800000 */
[----:B------:R-:W-:Y:S01]  /*5210*/  UIADD3 UR4, UPT, UPT, UR44, 0x400, URZ ;  /* 0x000004002c047890 */ /* 0x000fe2000fffe0ff */
[----:B------:R-:W4:Y:S04]  /*5220*/  LDCU UR43, c[0x0][0xb0c] ;  /* 0x00016180ff2b77ac */ /* 0x000f280008000800 */
[----:B------:R-:W1:Y:S01]  /*5230*/  LDS R3, [UR44+0x150] ;  /* 0x0001502cff037984 */ /* 0x000e620008000800 */
[----:B------:R-:W-:Y:S01]  /*5240*/  IMAD.U32 R82, RZ, RZ, UR4 ;  /* 0x00000004ff527e24 */ /* 0x000fe2000f8e00ff */
[----:B------:R-:W1:Y:S01]  /*5250*/  LDCU UR39, c[0x0][0xb30] ;  /* 0x00016600ff2777ac */ /* 0x000e620008000800 */
[----:B------:R-:W1:Y:S01]  /*5260*/  LDCU.64 UR56, c[0x0][0x888] ;  /* 0x00011100ff3877ac */ /* 0x000e620008000a00 */
[----:B------:R-:W1:Y:S01]  /*5270*/  LDCU.64 UR40, c[0x0][0xb28] ;  /* 0x00016500ff2877ac */ /* 0x000e620008000a00 */
[----:B------:R-:W1:Y:S01]  /*5280*/  LDCU.64 UR62, c[0x0][0x890] ;  /* 0x00011200ff3e77ac */ /* 0x000e620008000a00 */
[----:B------:R-:W1:Y:S01]  /*5290*/  LDCU.128 UR52, c[0x0][0xb10] ;  /* 0x00016200ff3477ac */ /* 0x000e620008000c00 */
[----:B------:R-:W1:Y:S01]  /*52a0*/  LDCU UR47, c[0x0][0x374] ;  /* 0x00006e80ff2f77ac */ /* 0x000e620008000800 */
[----:B------:R-:W-:Y:S01]  /*52b0*/  UMOV UR46, URZ ;  /* 0x000000ff002e7c82 */ /* 0x000fe20008000000 */
[----:B------:R-:W-:Y:S01]  /*52c0*/  UMOV UR45, URZ ;  /* 0x000000ff002d7c82 */ /* 0x000fe20008000000 */
[----:B-1234-:R-:W-:-:S07]  /*52d0*/  IMAD.IADD R2, R3, 0x1, R2 ;  /* 0x0000000103027824 */ /* 0x01efce00078e0202 */
.L_x_126:
[C---:B------:R-:W-:Y:S02]  /*52e0*/  LEA R8, R84.reuse, UR44, 0x3 ;  /* 0x0000002c54087c11 */ /* 0x040fe4000f8e18ff */
[----:B------:R-:W-:Y:S02]  /*52f0*/  SHF.L.U32 R3, R85, 0x1f, RZ ;  /* 0x0000001f55037819 */ /* 0x000fe400000006ff */
[----:B------:R-:W-:Y:S02]  /*5300*/  LEA R5, R84, UR44, 0x4 ;  /* 0x0000002c54057c11 */ /* 0x000fe4000f8e20ff */
[----:B-1----:R-:W1:Y:S02]  /*5310*/  SYNCS.PHASECHK.TRANS64.TRYWAIT P0, [R8+URZ+0xa0], R3 ;  /* 0x0000a003080075a7 */ /* 0x002e6400080011ff */
[----:B-1----:R-:W-:Y:S05]  /*5320*/  @!P0 BRA `(.L_x_90) ;  /* 0x0000004000248947 */ /* 0x002fea0003800000 */
.L_x_174:
        /* <DEDUP_REMOVED lines=8> */
[----:B--2---:R-:W-:Y:S11]  /*53b0*/  LOP3.LUT P0, RZ, R6, 0x1, RZ, 0xc0, !PT ;  /* 0x0000000106ff7812 */ /* 0x004ff6000780c0ff */
[----:B------:R-:W-:Y:S02]  /*53c0*/  @!UPT UIADD3 URZ, UPT, UPT, URZ, URZ, URZ ;  /* 0x000000fffffff290 */ /* 0x000fe4000fffe0ff */
[----:B---3--:R-:W-:Y:S01]  /*53d0*/  VOTEU.ANY UP1, P0 ;  /* 0x0000000000ff7886 */ /* 0x008fe20000020100 */
[----:B------:R-:W-:Y:S01]  /*53e0*/  PLOP3.LUT P0, PT, PT, PT, UP1, 0x80, 0x8 ;  /* 0x000000000008781c */ /* 0x000fe20003f0f018 */
[----:B------:R-:W-:Y:S11]  /*53f0*/  UP2UR UR60, UPR, URZ, 0x2 ;  /* 0x00000002ff3c7883 */ /* 0x000ff60008000000 */
[----:B------:R-:W-:Y:S01]  /*5400*/  @!UPT UIADD3 URZ, UPT, UPT, URZ, URZ, URZ ;  /* 0x000000fffffff290 */ /* 0x000fe2000fffe0ff */
[----:B------:R-:W-:Y:S02]  /*5410*/  @P0 SHF.R.U32.HI R0, RZ, 0x10, R5 ;  /* 0x00000010ff000819 */ /* 0x000fe40000011605 */
[----:B-1----:R-:W-:Y:S02]  /*5420*/  @P0 MOV R3, R4 ;  /* 0x0000000400030202 */ /* 0x002fe40000000f00 */
        /* <DEDUP_REMOVED lines=11> */
[----:B------:R-:W2:Y:S01]  /*54e0*/  LDCU UR12, c[0x0][0xb20] ;  /* 0x00016400ff0c77ac */ /* 0x000ea20008000800 */
[----:B------:R-:W-:Y:S02]  /*54f0*/  UIMAD.WIDE.U32 UR4, UR47, UR55, URZ ;  /* 0x000000372f0472a5 */ /* 0x000fe4000f8e00ff */
[----:B------:R-:W-:Y:S02]  /*5500*/  UIMAD.WIDE.U32 UR6, UR58, UR52, URZ ;  /* 0x000000343a0672a5 */ /* 0x000fe4000f8e00ff */
[----:B------:R-:W-:Y:S02]  /*5510*/  UISETP.NE.AND UP0, UPT, UR54, 0x1, UPT ;  /* 0x000000013600788c */ /* 0x000fe4000bf05270 */
[----:B------:R-:W-:Y:S02]  /*5520*/  UIMAD.WIDE.U32 UR8, UR37, UR55, URZ ;  /* 0x00000037250872a5 */ /* 0x000fe4000f8e00ff */
[----:B------:R-:W-:Y:S02]  /*5530*/  UIMAD.WIDE.U32 UR10, UR38, UR52, URZ ;  /* 0x00000034260a72a5 */ /* 0x000fe4000f8e00ff */
[----:B------:R-:W-:Y:S02]  /*5540*/  UISETP.NE.AND UP1, UPT, UR43, 0x1, UPT ;  /* 0x000000012b00788c */ /* 0x000fe4000bf25270 */
[----:B------:R-:W-:Y:S01]  /*5550*/  UISETP.NE.AND UP2, UPT, UR42, 0x1, UPT ;  /* 0x000000012a00788c */ /* 0x000fe2000bf45270 */
[----:B------:R-:W-:Y:S02]  /*5560*/  UMOV UR4, UR5 ;  /* 0x0000000500047c82 */ /* 0x000fe40008000000 */
[----:B--2---:R-:W-:Y:S03]  /*5570*/  USHF.R.U32.HI UR5, URZ, UR12, UR4 ;  /* 0x0000000cff057299 */ /* 0x004fe60008011604 */
[----:B------:R-:W-:Y:S02]  /*5580*/  UMOV UR4, UR7 ;  /* 0x0000000700047c82 */ /* 0x000fe40008000000 */
[----:B------:R-:W-:Y:S02]  /*5590*/  USHF.R.U32.HI UR7, URZ, UR53, UR4 ;  /* 0x00000035ff077299 */ /* 0x000fe40008011604 */
[----:B------:R-:W-:Y:S02]  /*55a0*/  USEL UR4, UR47, UR5, !UP0 ;  /* 0x000000052f047287 */ /* 0x000fe4000c000000 */
[----:B------:R-:W-:Y:S01]  /*55b0*/  USEL UR7, UR58, UR7, !UP1 ;  /* 0x000000073a077287 */ /* 0x000fe2000c800000 */
[----:B------:R-:W-:Y:S01]  /*55c0*/  UMOV UR5, UR9 ;  /* 0x0000000900057c82 */ /* 0x000fe20008000000 */
[----:B------:R-:W-:Y:S02]  /*55d0*/  UIMAD.WIDE.U32 UR8, UR4, UR40, URZ ;  /* 0x00000028040872a5 */ /* 0x000fe4000f8e00ff */
[----:B------:R-:W-:Y:S03]  /*55e0*/  USHF.R.U32.HI UR6, URZ, UR12, UR5 ;  /* 0x0000000cff067299 */ /* 0x000fe60008011605 */
[----:B------:R-:W-:Y:S01]  /*55f0*/  UMOV UR5, UR11 ;  /* 0x0000000b00057c82 */ /* 0x000fe20008000000 */
[----:B------:R-:W-:Y:S02]  /*5600*/  UIMAD.WIDE.U32 UR10, UR7, UR40, URZ ;  /* 0x00000028070a72a5 */ /* 0x000fe4000f8e00ff */
[----:B------:R-:W-:Y:S02]  /*5610*/  USHF.R.U32.HI UR12, URZ, UR53, UR5 ;  /* 0x00000035ff0c7299 */ /* 0x000fe40008011605 */
[----:B------:R-:W-:Y:S01]  /*5620*/  USEL UR6, UR37, UR6, !UP0 ;  /* 0x0000000625067287 */ /* 0x000fe2000c000000 */
[----:B------:R-:W-:Y:S02]  /*5630*/  UMOV UR5, UR9 ;  /* 0x0000000900057c82 */ /* 0x000fe40008000000 */
[----:B------:R-:W-:Y:S01]  /*5640*/  UMOV UR10, UR11 ;  /* 0x0000000b000a7c82 */ /* 0x000fe20008000000 */
[----:B------:R-:W-:Y:S02]  /*5650*/  @UP2 USHF.R.U32.HI UR4, URZ, UR41, UR5 ;  /* 0x00000029ff042299 */ /* 0x000fe40008011605 */
[----:B------:R-:W-:Y:S02]  /*5660*/  @UP2 USHF.R.U32.HI UR7, URZ, UR41, UR10 ;  /* 0x00000029ff072299 */ /* 0x000fe4000801160a */
[----:B------:R-:W-:Y:S02]  /*5670*/  UIMAD UR4, UR42, UR4, URZ ;  /* 0x000000042a0472a4 */ /* 0x000fe4000f8e02ff */
[----:B------:R-:W-:Y:S02]  /*5680*/  UIMAD.WIDE.U32 UR10, UR6, UR40, URZ ;  /* 0x00000028060a72a5 */ /* 0x000fe4000f8e00ff */
[----:B------:R-:W-:Y:S02]  /*5690*/  USEL UR5, UR38, UR12, !UP1 ;  /* 0x0000000c26057287 */ /* 0x000fe4000c800000 */
[----:B------:R-:W-:Y:S02]  /*56a0*/  UIMAD UR8, UR42, UR7, URZ ;  /* 0x000000072a0872a4 */ /* 0x000fe4000f8e02ff */
[----:B------:R-:W-:Y:S03]  /*56b0*/  UISETP.GE.AND UP0, UPT, UR6, UR4, UPT ;  /* 0x000000040600728c */ /* 0x000fe6000bf06270 */
[----:B------:R-:W-:Y:S01]  /*56c0*/  UMOV UR4, UR11 ;  /* 0x0000000b00047c82 */ /* 0x000fe20008000000 */
[----:B------:R-:W-:Y:S02]  /*56d0*/  UISETP.GE.OR UP0, UPT, UR5, UR8, UP0 ;  /* 0x000000080500728c */ /* 0x000fe40008706670 */
[----:B------:R-:W-:Y:S02]  /*56e0*/  USHF.R.U32.HI UR4, URZ, UR41, UR4 ;  /* 0x00000029ff047299 */ /* 0x000fe40008011604 */
[----:B------:R-:W-:Y:S02]  /*56f0*/  UIMAD.WIDE.U32 UR8, UR5, UR40, URZ ;  /* 0x00000028050872a5 */ /* 0x000fe4000f8e00ff */
[----:B------:R-:W-:Y:S02]  /*5700*/  USEL UR11, UR6, UR4, !UP2 ;  /* 0x00000004060b7287 */ /* 0x000fe4000d000000 */
[----:B------:R-:W-:Y:S02]  /*5710*/  UIADD3 UR8, UPT, UPT, -UR5, URZ, URZ ;  /* 0x000000ff05087290 */ /* 0x000fe4000fffe1ff */
[----:B------:R-:W-:Y:S01]  /*5720*/  UIADD3 UR10, UPT, UPT, -UR11, URZ, URZ ;  /* 0x000000ff0b0a7290 */ /* 0x000fe2000fffe1ff */
[----:B------:R-:W-:Y:S01]  /*5730*/  @!UP0 UMOV UR4, UR9 ;  /* 0x0000000900048c82 */ /* 0x000fe20008000000 */
[----:B------:R-:W-:Y:S02]  /*5740*/  UIADD3 UR9, UPT, UPT, -UR6, URZ, URZ ;  /* 0x000000ff06097290 */ /* 0x000fe4000fffe1ff */
[----:B------:R-:W-:Y:S02]  /*5750*/  @!UP0 USHF.R.U32.HI UR4, URZ, UR41, UR4 ;  /* 0x00000029ff048299 */ /* 0x000fe40008011604 */
[----:B------:R-:W-:Y:S02]  /*5760*/  UIMAD UR10, UR42, UR10, UR6 ;  /* 0x0000000a2a0a72a4 */ /* 0x000fe4000f8e0206 */
[----:B------:R-:W-:Y:S04]  /*5770*/  @!UP0 USEL UR4, UR5, UR4, !UP2 ;  /* 0x0000000405048287 */ /* 0x000fe8000d000000 */
[----:B------:R-:W-:Y:S02]  /*5780*/  @!UP0 UIMAD UR10, UR7, UR10, UR4 ;  /* 0x0000000a070a82a4 */ /* 0x000fe4000f8e0204 */
[----:B------:R-:W-:Y:S02]  /*5790*/  @!UP0 UIADD3 UR11, UPT, UPT, UR11, -UR4, URZ ;  /* 0x800000040b0b8290 */ /* 0x000fe4000fffe0ff */
[----:B------:R-:W-:Y:S02]  /*57a0*/  UIMAD UR7, UR43, UR8, UR38 ;  /* 0x000000082b0772a4 */ /* 0x000fe4000f8e0226 */
[----:B------:R-:W-:Y:S02]  /*57b0*/  @!UP0 UIMAD UR6, UR11, UR42, UR5 ;  /* 0x0000002a0b0682a4 */ /* 0x000fe4000f8e0205 */
[----:B------:R-:W-:Y:S01]  /*57c0*/  UIMAD UR4, UR54, UR9, UR37 ;  /* 0x00000009360472a4 */ /* 0x000fe2000f8e0225 */
[----:B------:R-:W-:Y:S02]  /*57d0*/  @!UP0 UMOV UR5, UR10 ;  /* 0x0000000a00058c82 */ /* 0x000fe40008000000 */
[----:B------:R-:W-:Y:S02]  /*57e0*/  UIMAD UR38, UR5, UR43, UR7 ;  /* 0x0000002b052672a4 */ /* 0x000fe4000f8e0207 */
[----:B------:R-:W-:Y:S11]  /*57f0*/  UIMAD UR37, UR6, UR54, UR4 ;  /* 0x00000036062572a4 */ /* 0x000ff6000f8e0204 */
[----:B------:R-:W-:Y:S01]  /*5800*/  @!UPT UIADD3 URZ, UPT, UPT, URZ, URZ, URZ ;  /* 0x000000fffffff290 */ /* 0x000fe2000fffe0ff */
.L_x_91:
[----:B------:R-:W-:Y:S01]  /*5810*/  UISETP.NE.AND UP0, UPT, UR39, 0x1, UPT ;  /* 0x000000012700788c */ /* 0x000fe2000bf05270 */
[----:B------:R-:W-:Y:S01]  /*5820*/  LOP3.LUT P0, RZ, R82, 0x3f0, RZ, 0xc0, !PT ;  /* 0x000003f052ff7812 */ /* 0x000fe2000780c0ff */
[----:B------:R-:W-:Y:S01]  /*5830*/  USHF.L.U32 UR50, UR20, 0x6, URZ ;  /* 0x0000000614327899 */ /* 0x000fe200080006ff */
[----:B------:R-:W-:Y:S01]  /*5840*/  BSSY.RECONVERGENT B6, `(.L_x_92) ;  /* 0x0000034000067945 */ /* 0x000fe20003800200 */
[----:B------:R-:W-:Y:S01]  /*5850*/  UIMAD UR49, UR24, 0xc0, URZ ;  /* 0x000000c0183178a4 */ /* 0x000fe2000f8e02ff */
[----:B------:R-:W-:Y:S06]  /*5860*/  IADD3 R84, PT, PT, R84, 0x1, RZ ;  /* 0x0000000154547810 */ /* 0x000fec0007ffe0ff */
[----:B------:R-:W2:Y:S01]  /*5870*/  @!UP0 LDCU.128 UR12, c[0x0][0xb10] ;  /* 0x00016200ff0c87ac */ /* 0x000ea20008000c00 */
[----:B------:R-:W3:Y:S01]  /*5880*/  @!UP0 LDCU UR5, c[0x0][0xb0c] ;  /* 0x00016180ff0587ac */ /* 0x000ee20008000800 */
[----:B------:R-:W4:Y:S01]  /*5890*/  @!UP0 LDCU UR10, c[0x0][0xb20] ;  /* 0x00016400ff0a87ac */ /* 0x000f220008000800 */
[----:B--2---:R-:W-:Y:S02]  /*58a0*/  UIMAD.WIDE.U32 UR8, UR38, UR12, URZ ;  /* 0x0000000c260872a5 */ /* 0x004fe4000f8e00ff */
[----:B------:R-:W-:Y:S02]  /*58b0*/  UIMAD.WIDE.U32 UR6, UR37, UR15, URZ ;  /* 0x0000000f250672a5 */ /* 0x000fe4000f8e00ff */
[----:B------:R-:W-:Y:S03]  /*58c0*/  @!UP0 UISETP.NE.AND UP1, UPT, UR14, 0x1, UPT ;  /* 0x000000010e00888c */ /* 0x000fe6000bf25270 */
[----:B------:R-:W-:Y:S01]  /*58d0*/  @!UP0 UMOV UR4, UR9 ;  /* 0x0000000900048c82 */ /* 0x000fe20008000000 */
[----:B---3--:R-:W-:Y:S02]  /*58e0*/  @!UP0 UISETP.NE.AND UP2, UPT, UR5, 0x1, UPT ;  /* 0x000000010500888c */ /* 0x008fe4000bf45270 */
[----:B------:R-:W-:Y:S01]  /*58f0*/  @!UP0 USHF.R.U32.HI UR4, URZ, UR13, UR4 ;  /* 0x0000000dff048299 */ /* 0x000fe20008011604 */
[----:B------:R-:W-:Y:S02]  /*5900*/  @!UP0 UMOV UR6, UR7 ;  /* 0x0000000700068c82 */ /* 0x000fe40008000000 */
[----:B----4-:R-:W-:Y:S02]  /*5910*/  @!UP0 USHF.R.U32.HI UR6, URZ, UR10, UR6 ;  /* 0x0000000aff068299 */ /* 0x010fe40008011606 */
[----:B------:R-:W-:Y:S02]  /*5920*/  @!UP0 USEL UR7, UR38, UR4, !UP2 ;  /* 0x0000000426078287 */ /* 0x000fe4000d000000 */
[----:B------:R-:W-:Y:S04]  /*5930*/  @!UP0 USEL UR6, UR37, UR6, !UP1 ;  /* 0x0000000625068287 */ /* 0x000fe8000c800000 */
[----:B------:R-:W-:Y:S02]  /*5940*/  @!UP0 UIADD3 UR4, UPT, UPT, -UR7, UR6, URZ ;  /* 0x0000000607048290 */ /* 0x000fe4000fffe1ff */
[----:B------:R-:W-:Y:S02]  /*5950*/  @!UP0 UIADD3 UR6, UPT, UPT, UR7, -UR6, URZ ;  /* 0x8000000607068290 */ /* 0x000fe4000fffe0ff */
[----:B------:R-:W-:Y:S02]  /*5960*/  @!UP0 UIMAD UR38, UR4, UR5, UR38 ;  /* 0x00000005042682a4 */ /* 0x000fe4000f8e0226 */
[----:B------:R-:W-:Y:S01]  /*5970*/  @!UP0 UIMAD UR37, UR6, UR14, UR37 ;  /* 0x0000000e062582a4 */ /* 0x000fe2000f8e0225 */
[----:B------:R-:W-:Y:S11]  /*5980*/  @!P0 BRA `(.L_x_93) ;  /* 0x00000000007c8947 */ /* 0x000ff60003800000 */
[----:B------:R-:W2:Y:S01]  /*5990*/  LDCU.64 UR8, c[0x4][0x80] ;  /* 0x01001000ff0877ac */ /* 0x000ea20008000a00 */
[----:B------:R-:W-:Y:S01]  /*59a0*/  MOV R16, 0x0 ;  /* 0x0000000000107802 */ /* 0x000fe20000000f00 */
[----:B------:R-:W-:Y:S02]  /*59b0*/  HFMA2 R12, -RZ, RZ, 0, 5.9604644775390625e-08 ;  /* 0x00000001ff0c7431 */ /* 0x000fe400000001ff */
[----:B------:R-:W-:Y:S01]  /*59c0*/  IMAD.MOV.U32 R8, RZ, RZ, 0x70 ;  /* 0x00000070ff087424 */ /* 0x000fe200078e00ff */
[----:B------:R3:W4:Y:S01]  /*59d0*/  LDC.64 R14, c[0x4][R16] ;  /* 0x01000000100e7b82 */ /* 0x0007220000000a00 */
[----:B------:R-:W1:Y:S01]  /*59e0*/  LDCU.64 UR6, c[0x4][0x88] ;  /* 0x01001100ff0677ac */ /* 0x000e620008000a00 */
[----:B------:R-:W-:Y:S01]  /*59f0*/  IMAD.MOV.U32 R13, RZ, RZ, RZ ;  /* 0x000000ffff0d7224 */ /* 0x000fe200078e00ff */
[----:B------:R-:W1:Y:S01]  /*5a00*/  LDCU.64 UR4, c[0x4][0x8] ;  /* 0x01000100ff0477ac */ /* 0x000e620008000a00 */
[----:B--2---:R-:W-:Y:S01]  /*5a10*/  MOV R5, UR9 ;  /* 0x0000000900057c02 */ /* 0x004fe20008000f00 */
[----:B------:R-:W-:Y:S01]  /*5a20*/  IMAD.U32 R4, RZ, RZ, UR8 ;  /* 0x00000008ff047e24 */ /* 0x000fe2000f8e00ff */
[----:B-1----:R-:W-:Y:S01]  /*5a30*/  MOV R7, UR7 ;  /* 0x0000000700077c02 */ /* 0x002fe20008000f00 */
[----:B------:R-:W-:Y:S01]  /*5a40*/  IMAD.U32 R6, RZ, RZ, UR6 ;  /* 0x00000006ff067e24 */ /* 0x000fe2000f8e00ff */
[----:B------:R-:W-:Y:S01]  /*5a50*/  MOV R11, UR5 ;  /* 0x00000005000b7c02 */ /* 0x000fe20008000f00 */
[----:B------:R-:W-:Y:S02]  /*5a60*/  IMAD.U32 R10, RZ, RZ, UR4 ;  /* 0x00000004ff0a7e24 */ /* 0x000fe4000f8e00ff */
[----:B------:R-:W-:Y:S07]  /*5a70*/  LEPC R20, `(.L_x_94) ;  /* 0x000000001014794e */ /* 0x000fee0000000000 */
[----:B---345:R-:W-:Y:S05]  /*5a80*/  CALL.ABS.NOINC R14 ;  /* 0x000000000e007343 */ /* 0x038fea0003c00000 */
.L_x_94:
[----:B------:R-:W1:Y:S01]  /*5a90*/  LDCU.64 UR8, c[0x4][0x80] ;  /* 0x01001000ff0877ac */ /* 0x000e620008000a00 */
[----:B------:R-:W2:Y:S01]  /*5aa0*/  LDC.64 R16, c[0x4][R16] ;  /* 0x0100000010107b82 */ /* 0x000ea20000000a00 */
[----:B------:R-:W-:Y:S02]  /*5ab0*/  HFMA2 R12, -RZ, RZ, 0, 5.9604644775390625e-08 ;  /* 0x00000001ff0c7431 */ /* 0x000fe400000001ff */
[----:B------:R-:W-:Y:S02]  /*5ac0*/  IMAD.MOV.U32 R8, RZ, RZ, 0x70 ;  /* 0x00000070ff087424 */ /* 0x000fe400078e00ff */
[----:B------:R-:W-:Y:S01]  /*5ad0*/  IMAD.MOV.U32 R13, RZ, RZ, RZ ;  /* 0x000000ffff0d7224 */ /* 0x000fe200078e00ff */
[----:B------:R-:W3:Y:S01]  /*5ae0*/  LDCU.64 UR6, c[0x4][0x88] ;  /* 0x01001100ff0677ac */ /* 0x000ee20008000a00 */
[----:B------:R-:W4:Y:S01]  /*5af0*/  LDCU.64 UR4, c[0x4][0x8] ;  /* 0x01000100ff0477ac */ /* 0x000f220008000a00 */
[----:B-1----:R-:W-:Y:S02]  /*5b00*/  MOV R4, UR8 ;  /* 0x0000000800047c02 */ /* 0x002fe40008000f00 */
[----:B------:R-:W-:Y:S02]  /*5b10*/  MOV R5, UR9 ;  /* 0x0000000900057c02 */ /* 0x000fe40008000f00 */
[----:B---3--:R-:W-:Y:S01]  /*5b20*/  MOV R7, UR7 ;  /* 0x0000000700077c02 */ /* 0x008fe20008000f00 */
[----:B------:R-:W-:Y:S01]  /*5b30*/  IMAD.U32 R6, RZ, RZ, UR6 ;  /* 0x00000006ff067e24 */ /* 0x000fe2000f8e00ff */
[----:B----4-:R-:W-:Y:S01]  /*5b40*/  MOV R11, UR5 ;  /* 0x00000005000b7c02 */ /* 0x010fe20008000f00 */
[----:B------:R-:W-:Y:S02]  /*5b50*/  IMAD.U32 R10, RZ, RZ, UR4 ;  /* 0x00000004ff0a7e24 */ /* 0x000fe4000f8e00ff */
[----:B------:R-:W-:Y:S07]  /*5b60*/  LEPC R20, `(.L_x_93) ;  /* 0x000000001014794e */ /* 0x000fee0000000000 */
[----:B--2---:R-:W-:Y:S05]  /*5b70*/  CALL.ABS.NOINC R16 ;  /* 0x0000000010007343 */ /* 0x004fea0003c00000 */
.L_x_93:
[----:B------:R-:W-:Y:S05]  /*5b80*/  BSYNC.RECONVERGENT B6 ;  /* 0x0000000000067941 */ /* 0x000fea0003800200 */
.L_x_92:
[----:B------:R-:W-:Y:S01]  /*5b90*/  R2UR UR4, R81 ;  /* 0x00000000510472ca */ /* 0x000fe200000e0000 */
[----:B------:R-:W-:Y:S01]  /*5ba0*/  UISETP.NE.U32.AND UP0, UPT, UR62, URZ, UPT ;  /* 0x000000ff3e00728c */ /* 0x000fe2000bf05070 */
[----:B------:R-:W-:Y:S02]  /*5bb0*/  ISETP.NE.U32.AND P4, PT, R76, RZ, PT ;  /* 0x000000ff4c00720c */ /* 0x000fe40003f85070 */
[----:B------:R-:W-:Y:S01]  /*5bc0*/  ISETP.NE.U32.AND P2, PT, RZ, UR56, PT ;  /* 0x00000038ff007c0c */ /* 0x000fe2000bf45070 */
[----:B------:R-:W-:Y:S01]  /*5bd0*/  UISETP.NE.AND.EX UP1, UPT, UR63, URZ, UPT, UP0 ;  /* 0x000000ff3f00728c */ /* 0x000fe2000bf25300 */
[----:B------:R-:W-:Y:S01]  /*5be0*/  ISETP.NE.AND.EX P4, PT, R77, RZ, PT, P4 ;  /* 0x000000ff4d00720c */ /* 0x000fe20003f85340 */
[----:B------:R-:W-:Y:S01]  /*5bf0*/  UPLOP3.LUT UP0, UPT, UPT, UPT, UPT, 0x40, 0x4 ;  /* 0x000000000004789c */ /* 0x000fe20003f0e870 */
[----:B------:R-:W-:Y:S05]  /*5c00*/  ISETP.NE.AND.EX P2, PT, RZ, UR57, PT, P2 ;  /* 0x00000039ff007c0c */ /* 0x000fea000bf45320 */
[----:B------:R-:W-:Y:S06]  /*5c10*/  UISETP.NE.AND UP2, UPT, UR4, URZ, UPT ;  /* 0x000000ff0400728c */ /* 0x000fec000bf45270 */
[----:B------:R-:W-:Y:S05]  /*5c20*/  PLOP3.LUT P1, PT, PT, PT, UP2, 0x80, 0x8 ;  /* 0x000000000008781c */ /* 0x000fea0003f2f028 */
[----:B------:R-:W-:Y:S06]  /*5c30*/  @UP2 UPLOP3.LUT UP0, UPT, UPT, UPT, UP1, 0x80, 0x8 ;  /* 0x000000000008289c */ /* 0x000fec0003f0f010 */
[----:B------:R-:W-:Y:S01]  /*5c40*/  PLOP3.LUT P0, PT, PT, PT, UP0, 0x80, 0x8 ;  /* 0x000000000008781c */ /* 0x000fe20003f0f008 */
[----:B------:R-:W-:Y:S01]  /*5c50*/  @!UPT UIADD3 URZ, UPT, UPT, URZ, URZ, URZ ;  /* 0x000000fffffff290 */ /* 0x000fe2000fffe0ff */
[----:B------:R-:W-:Y:S11]  /*5c60*/  BRA.U !UP1, `(.L_x_95) ;  /* 0x00000001093c7547 */ /* 0x000ff6000b800000 */
[----:B------:R-:W-:Y:S01]  /*5c70*/  UISETP.NE.U32.AND UP0, UPT, UR56, URZ, UPT ;  /* 0x000000ff3800728c */ /* 0x000fe2000bf05070 */
[----:B-1----:R-:W-:Y:S01]  /*5c80*/  HFMA2 R0, -RZ, RZ, 0, 5.9604644775390625e-08 ;  /* 0x00000001ff007431 */ /* 0x002fe200000001ff */
[----:B------:R-:W1:Y:S01]  /*5c90*/  LDCU.64 UR8, c[0x0][0x358] ;  /* 0x00006b00ff0877ac */ /* 0x000e620008000a00 */
[----:B------:R-:W-:Y:S01]  /*5ca0*/  IMAD.MOV.U32 R78, RZ, RZ, 0x1 ;  /* 0x00000001ff4e7424 */ /* 0x000fe200078e00ff */
[----:B------:R-:W-:Y:S06]  /*5cb0*/  UISETP.NE.AND.EX UP0, UPT, UR57, URZ, UPT, UP0 ;  /* 0x000000ff3900728c */ /* 0x000fec000bf05300 */
[----:B------:R-:W-:Y:S05]  /*5cc0*/  PLOP3.LUT P3, PT, PT, PT, UP0, 0x80, 0x8 ;  /* 0x000000000008781c */ /* 0x000fea0003f6f008 */
[----:B------:R-:W2:Y:S01]  /*5cd0*/  @UP0 LDCU.64 UR4, c[0x0][0x888] ;  /* 0x00011100ff0407ac */ /* 0x000ea20008000a00 */
[----:B------:R-:W-:Y:S07]  /*5ce0*/  @UP0 UIMAD UR6, UR36, UR62, URZ ;  /* 0x0000003e240602a4 */ /* 0x000fee000f8e02ff */
[----:B------:R-:W-:Y:S01]  /*5cf0*/  @!P3 PRMT R78, R0, 0x7610, R78 ;  /* 0x00007610004eb816 */ /* 0x000fe2000000004e */
[----:B--2---:R-:W-:Y:S06]  /*5d00*/  @UP0 UIMAD.WIDE UR4, UR6, 0x4, UR4 ;  /* 0x00000004060408a5 */ /* 0x004fec000f8e0204 */
[----:B------:R-:W-:Y:S01]  /*5d10*/  IMAD.U32 R4, RZ, RZ, UR4 ;  /* 0x00000004ff047e24 */ /* 0x000fe2000f8e00ff */
[----:B------:R-:W-:Y:S04]  /*5d20*/  MOV R5, UR5 ;  /* 0x0000000500057c02 */ /* 0x000fe80008000f00 */
[----:B------:R-:W2:Y:S01]  /*5d30*/  @!UP0 LDCU UR4, c[0x0][0x880] ;  /* 0x00011000ff0487ac */ /* 0x000ea20008000800 */
[----:B-1---5:R3:W5:Y:S02]  /*5d40*/  @P3 LDG.E R39, desc[UR8][R4.64] ;  /* 0x0000000804273981 */ /* 0x022764000c1e1900 */
[----:B--23--:R-:W-:Y:S02]  /*5d50*/  @!P3 IMAD.U32 R39, RZ, RZ, UR4 ;  /* 0x00000004ff27be24 */ /* 0x00cfe4000f8e00ff */
.L_x_95:
[----:B------:R-:W-:Y:S05]  /*5d60*/  @!P4 BRA `(.L_x_96) ;  /* 0x000000000024c947 */ /* 0x000fea0003800000 */
[----:B------:R-:W-:Y:S01]  /*5d70*/  ISETP.NE.U32.AND P3, PT, R74, RZ, PT ;  /* 0x000000ff4a00720c */ /* 0x000fe20003f65070 */
[----:B------:R-:W2:Y:S03]  /*5d80*/  LDCU.64 UR4, c[0x0][0x358] ;  /* 0x00006b00ff0477ac */ /* 0x000ea60008000a00 */
[----:B------:R-:W-:Y:S11]  /*5d90*/  ISETP.NE.AND.EX P3, PT, R75, RZ, PT, P3 ;  /* 0x000000ff4b00720c */ /* 0x000ff60003f65330 */
[----:B------:R-:W-:Y:S02]  /*5da0*/  @!UPT UIADD3 URZ, UPT, UPT, URZ, URZ, URZ ;  /* 0x000000fffffff290 */ /* 0x000fe4000fffe0ff */
[----:B------:R-:W3:Y:S01]  /*5db0*/  @P3 LDC.64 R4, c[0x0][0x8a8] ;  /* 0x00022a00ff043b82 */ /* 0x000ee20000000a00 */
[----:B-1----:R-:W-:Y:S04]  /*5dc0*/  @P3 IMAD R0, R76, UR36, RZ ;  /* 0x000000244c003c24 */ /* 0x002fe8000f8e02ff */
[----:B---3--:R-:W-:Y:S05]  /*5dd0*/  @P3 IMAD.WIDE R4, R0, 0x4, R4 ;  /* 0x0000000400043825 */ /* 0x008fea00078e0204 */
[----:B--2--5:R2:W5:Y:S02]  /*5de0*/  @P3 LDG.E R37, desc[UR4][R4.64] ;  /* 0x0000000404253981 */ /* 0x024564000c1e1900 */
[----:B--2---:R-:W3:Y:S02]  /*5df0*/  @!P3 LDC R37, c[0x0][0x8a0] ;  /* 0x00022800ff25bb82 */ /* 0x004ee40000000800 */
.L_x_96:
[----:B-----5:R-:W-:Y:S01]  /*5e00*/  FSETP.NEU.AND P3, PT, R39, RZ, PT ;  /* 0x000000ff2700720b */ /* 0x020fe20003f6d000 */
[----:B------:R-:W-:Y:S01]  /*5e10*/  IMAD.SHL.U32 R101, R73, 0x2, RZ ;  /* 0x0000000249657824 */ /* 0x000fe200078e00ff */
[----:B------:R-:W-:Y:S01]  /*5e20*/  SEL R9, RZ, 0xffffffff, P2 ;  /* 0xffffffffff097807 */ /* 0x000fe20001000000 */
[----:B------:R-:W-:Y:S01]  /*5e30*/  BSSY B1, `(.L_x_97) ;  /* 0x0000043000017945 */ /* 0x000fe20003800000 */
[----:B------:R-:W-:Y:S01]  /*5e40*/  @P1 LOP3.LUT P2, RZ, R78, 0xff, RZ, 0xc0, !PT ;  /* 0x000000ff4eff1812 */ /* 0x000fe2000784c0ff */
[----:B------:R-:W-:Y:S01]  /*5e50*/  VIADD R93, R101, UR44 ;  /* 0x0000002c655d7c36 */ /* 0x000fe20008000000 */
[----:B------:R-:W-:Y:S01]  /*5e60*/  @P1 SEL R4, RZ, 0xffffffff, P3 ;  /* 0xffffffffff041807 */ /* 0x000fe20001800000 */
[----:B------:R-:W-:Y:S01]  /*5e70*/  IMAD.MOV.U32 R102, RZ, RZ, 0x1 ;  /* 0x00000001ff667424 */ /* 0x000fe200078e00ff */
[----:B------:R-:W-:Y:S01]  /*5e80*/  LOP3.LUT R87, R87, 0x1, RZ, 0x3c, !PT ;  /* 0x0000000157577812 */ /* 0x000fe200078e3cff */
[----:B------:R-:W-:Y:S01]  /*5e90*/  IMAD.MOV.U32 R72, RZ, RZ, RZ ;  /* 0x000000ffff487224 */ /* 0x000fe200078e00ff */
[----:B------:R-:W-:Y:S02]  /*5ea0*/  @P0 SEL R4, R9, R4, !P2 ;  /* 0x0000000409040207 */ /* 0x000fe40005000000 */
[----:B------:R-:W-:Y:S02]  /*5eb0*/  CS2R R70, SRZ ;  /* 0x0000000000467805 */ /* 0x000fe4000001ff00 */
[----:B------:R-:W-:Y:S02]  /*5ec0*/  LEA R95, R36, UR44, 0x3 ;  /* 0x0000002c245f7c11 */ /* 0x000fe4000f8e18ff */
[----:B------:R-:W-:Y:S02]  /*5ed0*/  CS2R R68, SRZ ;  /* 0x0000000000447805 */ /* 0x000fe4000001ff00 */
[----:B------:R-:W-:Y:S02]  /*5ee0*/  @P1 LOP3.LUT R4, R4, 0x1, RZ, 0xc0, !PT ;  /* 0x0000000104041812 */ /* 0x000fe400078ec0ff */
[----:B------:R-:W-:Y:S02]  /*5ef0*/  CS2R R62, SRZ ;  /* 0x00000000003e7805 */ /* 0x000fe4000001ff00 */
[----:B-1----:R-:W-:Y:S02]  /*5f00*/  SHF.L.U32 R0, R86, 0x1f, RZ ;  /* 0x0000001f56007819 */ /* 0x002fe400000006ff */
[----:B------:R-:W-:Y:S02]  /*5f10*/  CS2R R60, SRZ ;  /* 0x00000000003c7805 */ /* 0x000fe4000001ff00 */
[----:B------:R-:W-:Y:S02]  /*5f20*/  ISETP.NE.U32.OR P6, PT, R4, 0x1, !P1 ;  /* 0x000000010400780c */ /* 0x000fe40004fc5470 */
[----:B------:R-:W-:Y:S02]  /*5f30*/  CS2R R54, SRZ ;  /* 0x0000000000367805 */ /* 0x000fe4000001ff00 */
[----:B------:R-:W-:Y:S02]  /*5f40*/  PLOP3.LUT P2, PT, PT, PT, UP1, 0x80, 0x8 ;  /* 0x000000000008781c */ /* 0x000fe40003f4f018 */
[----:B------:R-:W-:Y:S02]  /*5f50*/  CS2R R52, SRZ ;  /* 0x0000000000347805 */ /* 0x000fe4000001ff00 */
[----:B------:R-:W-:Y:S02]  /*5f60*/  LOP3.LUT P4, R83, R78, 0xff, RZ, 0xc0, !PT ;  /* 0x000000ff4e537812 */ /* 0x000fe4000788c0ff */
[----:B------:R-:W-:Y:S02]  /*5f70*/  CS2R R50, SRZ ;  /* 0x0000000000327805 */ /* 0x000fe4000001ff00 */
[----:B------:R-:W-:Y:S02]  /*5f80*/  SEL R4, RZ, 0xffffffff, P3 ;  /* 0xffffffffff047807 */ /* 0x000fe40001800000 */
[----:B------:R-:W-:Y:S02]  /*5f90*/  CS2R R48, SRZ ;  /* 0x0000000000307805 */ /* 0x000fe4000001ff00 */
[----:B------:R-:W-:Y:S01]  /*5fa0*/  LEA.HI R5, R36, R36, RZ, 0x1 ;  /* 0x0000002424057211 */ /* 0x000fe200078f08ff */
[----:B------:R-:W-:Y:S01]  /*5fb0*/  VIADD R94, R93, 0x400 ;  /* 0x000004005d5e7836 */ /* 0x000fe20000000000 */
[----:B------:R-:W-:Y:S01]  /*5fc0*/  P2R R91, PR, RZ, 0x40 ;  /* 0x00000040ff5b7803 */ /* 0x000fe20000000000 */
[----:B------:R-:W-:Y:S01]  /*5fd0*/  IMAD.IADD R92, R88, 0x1, R93 ;  /* 0x00000001585c7824 */ /* 0x000fe200078e025d */
[----:B------:R-:W-:Y:S02]  /*5fe0*/  SHF.R.U32.HI R7, RZ, 0x1, R5 ;  /* 0x00000001ff077819 */ /* 0x000fe40000011605 */
[----:B------:R-:W-:Y:S02]  /*5ff0*/  @P6 SHF.L.U32 R6, R87, 0x1f, RZ ;  /* 0x0000001f57066819 */ /* 0x000fe400000006ff */
[----:B------:R-:W-:Y:S01]  /*6000*/  @P2 SEL R4, R9, R4, !P4 ;  /* 0x0000000409042207 */ /* 0x000fe20006000000 */
[----:B------:R-:W-:Y:S01]  /*6010*/  IMAD R3, R7, 0xc0, R2 ;  /* 0x000000c007037824 */ /* 0x000fe200078e0202 */
[----:B------:R-:W1:Y:S01]  /*6020*/  @P6 SYNCS.PHASECHK.TRANS64.TRYWAIT P1, [UR44+0x60], R6 ;  /* 0x00006006ff0065a7 */ /* 0x000e62000802112c */
[----:B------:R-:W-:Y:S02]  /*6030*/  LOP3.LUT R5, R5, 0xffe, RZ, 0xc0, !PT ;  /* 0x00000ffe05057812 */ /* 0x000fe400078ec0ff */
[----:B------:R-:W-:Y:S03]  /*6040*/  LOP3.LUT R4, R4, 0x1, RZ, 0xc0, !PT ;  /* 0x0000000104047812 */ /* 0x000fe600078ec0ff */
[----:B------:R-:W-:Y:S01]  /*6050*/  IMAD.IADD R38, R36, 0x1, -R5 ;  /* 0x0000000124267824 */ /* 0x000fe200078e0a05 */
[----:B------:R-:W-:Y:S03]  /*6060*/  ISETP.NE.U32.AND P5, PT, R4, 0x1, PT ;  /* 0x000000010400780c */ /* 0x000fe60003fa5070 */
[----:B------:R-:W-:Y:S01]  /*6070*/  IMAD R38, R38, 0x100000, R3 ;  /* 0x0010000026267824 */ /* 0x000fe200078e0203 */
[----:B------:R-:W-:Y:S01]  /*6080*/  P2R R103, PR, RZ, 0x20 ;  /* 0x00000020ff677803 */ /* 0x000fe20000000000 */
[----:B------:R2:W4:Y:S01]  /*6090*/  SYNCS.PHASECHK.TRANS64.TRYWAIT P0, [R95+URZ+0xc0], R0 ;  /* 0x0000c0005f0075a7 */ /* 0x00052200080011ff */
[----:B-1----:R-:W-:Y:S01]  /*60a0*/  @P6 SEL R102, RZ, 0x1, !P1 ;  /* 0x00000001ff666807 */ /* 0x002fe20004800000 */
[----:B--2---:R-:W-:Y:S06]  /*60b0*/  @!P6 BRA `(.L_x_98) ;  /* 0x000000000068e947 */ /* 0x004fec0003800000 */
[C---:B------:R-:W-:Y:S01]  /*60c0*/  @P5 IMAD R3, R89.reuse, 0x2, R94 ;  /* 0x0000000259035824 */ /* 0x040fe200078e025e */
[----:B------:R-:W-:Y:S01]  /*60d0*/  ISETP.NE.AND P1, PT, R102, RZ, PT ;  /* 0x000000ff6600720c */ /* 0x000fe20003f25270 */
[----:B------:R-:W-:Y:S01]  /*60e0*/  @P5 IMAD R5, R89, 0x2, R93 ;  /* 0x0000000259055824 */ /* 0x000fe200078e025d */
[----:B------:R-:W-:Y:S01]  /*60f0*/  BSSY B0, `(.L_x_99) ;  /* 0x000000e000007945 */ /* 0x000fe20003800000 */
[----:B------:R-:W-:Y:S01]  /*6100*/  IMAD.MOV.U32 R70, RZ, RZ, RZ ;  /* 0x000000ffff467224 */ /* 0x000fe200078e00ff */
[----:B------:R-:W-:Y:S01]  /*6110*/  CS2R R62, SRZ ;  /* 0x00000000003e7805 */ /* 0x000fe2000001ff00 */
[----:B------:R-:W-:Y:S01]  /*6120*/  @P5 IMAD.IADD R6, R88, 0x1, R3 ;  /* 0x0000000158065824 */ /* 0x000fe200078e0203 */
[----:B------:R-:W-:Y:S02]  /*6130*/  CS2R R60, SRZ ;  /* 0x00000000003c7805 */ /* 0x000fe4000001ff00 */
[----:B------:R-:W-:Y:S02]  /*6140*/  CS2R R68, SRZ ;  /* 0x0000000000447805 */ /* 0x000fe4000001ff00 */
[----:B------:R-:W-:Y:S02]  /*6150*/  CS2R R50, SRZ ;  /* 0x0000000000327805 */ /* 0x000fe4000001ff00 */
[----:B------:R-:W-:Y:S02]  /*6160*/  CS2R R48, SRZ ;  /* 0x0000000000307805 */ /* 0x000fe4000001ff00 */
[----:B------:R-:W-:Y:S02]  /*6170*/  CS2R R54, SRZ ;  /* 0x0000000000367805 */ /* 0x000fe4000001ff00 */
[----:B------:R-:W-:Y:S01]  /*6180*/  CS2R R52, SRZ ;  /* 0x0000000000347805 */ /* 0x000fe2000001ff00 */
[----:B------:R-:W-:Y:S06]  /*6190*/  @P1 BRA `(.L_x_100) ;  /* 0x00000000000c1947 */ /* 0x000fec0003800000 */
[----:B------:R-:W-:Y:S04]  /*61a0*/  SHF.L.U32 R4, R87, 0x1f, RZ ;  /* 0x0000001f57047819 */ /* 0x000fe800000006ff */
[----:B------:R-:W1:Y:S02]  /*61b0*/  SYNCS.PHASECHK.TRANS64.TRYWAIT P1, [UR44+0x60], R4 ;  /* 0x00006004ff0075a7 */ /* 0x000e64000802112c */
[----:B-1----:R-:W-:Y:S05]  /*61c0*/  @!P1 BRA `(.L_x_101) ;  /* 0x0000003000909947 */ /* 0x002fea0003800000 */
.L_x_100:
[----:B------:R-:W-:Y:S05]  /*61d0*/  BSYNC B0 ;  /* 0x0000000000007941 */ /* 0x000fea0003800000 */
.L_x_99:
[----:B------:R-:W-:Y:S01]  /*61e0*/  ISETP.NE.AND P1, PT, R103, RZ, PT ;  /* 0x000000ff6700720c */ /* 0x000fe20003f25270 */
[----:B------:R-:W-:Y:S11]  /*61f0*/  HFMA2 R72, -RZ, RZ, 0, 5.9604644775390625e-08 ;  /* 0x00000001ff487431 */ /* 0x000ff600000001ff */
[----:B------:R-:W-:Y:S01]  /*6200*/  @!UPT UIADD3 URZ, UPT, UPT, URZ, URZ, URZ ;  /* 0x000000fffffff290 */ /* 0x000fe2000fffe0ff */
[----:B------:R-:W-:Y:S05]  /*6210*/  @P1 WARPSYNC.ALL ;  /* 0x0000000000001948 */ /* 0x000fea0003800000 */
[----:B------:R2:W1:Y:S04]  /*6220*/  @P1 LDSM.16.M88.4 R60, [R5+0x400] ;  /* 0x00040000053c183b */ /* 0x0004680000000200 */
[----:B------:R2:W1:Y:S04]  /*6230*/  @P1 LDSM.16.M88.4 R68, [R6] ;  /* 0x000000000644183b */ /* 0x0004680000000200 */
[----:B------:R2:W1:Y:S04]  /*6240*/  @P1 LDSM.16.M88.4 R48, [R101+UR44+0x400] ;  /* 0x0004002c6530183b */ /* 0x0004680008000200 */
[----:B------:R2:W1:Y:S02]  /*6250*/  @P1 LDSM.16.M88.4 R52, [R92+0x400] ;  /* 0x000400005c34183b */ /* 0x0004640000000200 */
.L_x_98:
[----:B------:R-:W-:Y:S05]  /*6260*/  BSYNC B1 ;  /* 0x0000000000017941 */ /* 0x000fea0003800000 */
.L_x_97:
[----:B-1----:R-:W-:Y:S04]  /*6270*/  SHF.R.U32.HI R4, RZ, 0x15, R38 ;  /* 0x00000015ff047819 */ /* 0x002fe80000011626 */
[----:B------:R-:W-:Y:S01]  /*6280*/  LOP3.LUT P1, RZ, R4, 0x3, R79, 0x48, !PT ;  /* 0x0000000304ff7812 */ /* 0x000fe2000782484f */
[----:B------:R-:W-:Y:S01]  /*6290*/  @!UPT UIADD3 URZ, UPT, UPT, URZ, URZ, URZ ;  /* 0x000000fffffff290 */ /* 0x000fe2000fffe0ff */
[----:B----4-:R-:W-:Y:S11]  /*62a0*/  @P0 BRA `(.L_x_102) ;  /* 0x0000000000080947 */ /* 0x010ff60003800000 */
[----:B------:R-:W1:Y:S02]  /*62b0*/  SYNCS.PHASECHK.TRANS64.TRYWAIT P0, [R95+URZ+0xc0], R0 ;  /* 0x0000c0005f0075a7 */ /* 0x000e6400080011ff */
[----:B-1----:R-:W-:Y:S05]  /*62c0*/  @!P0 BRA `(.L_x_103) ;  /* 0x0000003000688947 */ /* 0x002fea0003800000 */
.L_x_102:
[----:B------:R-:W-:Y:S05]  /*62d0*/  @!P1 BRA `(.L_x_104) ;  /* 0x0000000000409947 */ /* 0x000fea0003800000 */
[----:B------:R-:W2:Y:S01]  /*62e0*/  LDCU.64 UR8, c[0x4][0x70] ;  /* 0x01000e00ff0877ac */ /* 0x000ea20008000a00 */
[----:B------:R-:W-:Y:S01]  /*62f0*/  MOV R15, 0x0 ;  /* 0x00000000000f7802 */ /* 0x000fe20000000f00 */
[----:B------:R-:W-:Y:S02]  /*6300*/  HFMA2 R12, -RZ, RZ, 0, 5.9604644775390625e-08 ;  /* 0x00000001ff0c7431 */ /* 0x000fe400000001ff */
[----:B------:R-:W-:Y:S02]  /*6310*/  IMAD.MOV.U32 R8, RZ, RZ, 0x192 ;  /* 0x00000192ff087424 */ /* 0x000fe400078e00ff */
[----:B------:R-:W-:Y:S01]  /*6320*/  IMAD.MOV.U32 R13, RZ, RZ, RZ ;  /* 0x000000ffff0d7224 */ /* 0x000fe200078e00ff */
[----:B------:R-:W4:Y:S01]  /*6330*/  LDCU.64 UR6, c[0x4][0x78] ;  /* 0x01000f00ff0677ac */ /* 0x000f220008000a00 */
[----:B------:R-:W1:Y:S01]  /*6340*/  LDC.64 R14, c[0x4][R15] ;  /* 0x010000000f0e7b82 */ /* 0x000e620000000a00 */
[----:B------:R-:W5:Y:S01]  /*6350*/  LDCU.64 UR4, c[0x4][0x10] ;  /* 0x01000200ff0477ac */ /* 0x000f620008000a00 */
[----:B--2---:R-:W-:Y:S01]  /*6360*/  MOV R5, UR9 ;  /* 0x0000000900057c02 */ /* 0x004fe20008000f00 */
[----:B------:R-:W-:Y:S01]  /*6370*/  IMAD.U32 R4, RZ, RZ, UR8 ;  /* 0x00000008ff047e24 */ /* 0x000fe2000f8e00ff */
[----:B----4-:R-:W-:Y:S01]  /*6380*/  MOV R7, UR7 ;  /* 0x0000000700077c02 */ /* 0x010fe20008000f00 */
[----:B------:R-:W-:Y:S01]  /*6390*/  IMAD.U32 R6, RZ, RZ, UR6 ;  /* 0x00000006ff067e24 */ /* 0x000fe2000f8e00ff */
[----:B-----5:R-:W-:Y:S01]  /*63a0*/  MOV R11, UR5 ;  /* 0x00000005000b7c02 */ /* 0x020fe20008000f00 */
[----:B------:R-:W-:Y:S02]  /*63b0*/  IMAD.U32 R10, RZ, RZ, UR4 ;  /* 0x00000004ff0a7e24 */ /* 0x000fe4000f8e00ff */
[----:B------:R-:W-:Y:S07]  /*63c0*/  LEPC R20, `(.L_x_104) ;  /* 0x000000001014794e */ /* 0x000fee0000000000 */
[----:B-1-3--:R-:W-:Y:S05]  /*63d0*/  CALL.ABS.NOINC R14 ;  /* 0x000000000e007343 */ /* 0x00afea0003c00000 */
.L_x_104:
[----:B------:R-:W-:Y:S05]  /*63e0*/  WARPSYNC.ALL ;  /* 0x0000000000007948 */ /* 0x000fea0003800000 */
[----:B------:R-:W-:Y:S01]  /*63f0*/  R2UR UR4, R38 ;  /* 0x00000000260472ca */ /* 0x000fe200000e0000 */
[--C-:B------:R-:W-:Y:S01]  /*6400*/  HADD2.F32 R40, -RZ, R48.reuse.H0_H0 ;  /* 0x20000030ff287230 */ /* 0x100fe20000004100 */
[----:B------:R-:W-:Y:S01]  /*6410*/  SHF.L.U32 R108, R89, 0x1, RZ ;  /* 0x00000001596c7819 */ /* 0x000fe200000006ff */
[----:B------:R-:W-:Y:S01]  /*6420*/  HADD2.F32 R42, -RZ, R48.H1_H1 ;  /* 0x30000030ff2a7230 */ /* 0x000fe20000004100 */
[----:B------:R-:W-:Y:S01]  /*6430*/  ISETP.NE.AND P0, PT, R90, RZ, PT ;  /* 0x000000ff5a00720c */ /* 0x000fe20003f05270 */
[----:B------:R-:W-:Y:S01]  /*6440*/  HADD2.F32 R41, -RZ, R49.H0_H0 ;  /* 0x20000031ff297230 */ /* 0x000fe20000004100 */
[----:B------:R-:W-:Y:S01]  /*6450*/  IADD3 R94, PT, PT, R94, R108, RZ ;  /* 0x0000006c5e5e7210 */ /* 0x000fe20007ffe0ff */
[----:B------:R-:W-:Y:S01]  /*6460*/  HADD2.F32 R43, -RZ, R51.H0_H0 ;  /* 0x20000033ff2b7230 */ /* 0x000fe20000004100 */
[----:B------:R-:W-:Y:S02]  /*6470*/  BSSY.RECONVERGENT B0, `(.L_x_105) ;  /* 0x0000085000007945 */ /* 0x000fe40003800200 */
[----:B------:R-:W-:Y:S03]  /*6480*/  IADD3 R100, PT, PT, R88, R94, RZ ;  /* 0x0000005e58647210 */ /* 0x000fe60007ffe0ff */
[----:B--2---:R-:W1:Y:S02]  /*6490*/  LDTM.16dp256bit.x8 R4, tmem[UR4] ;  /* 0x00000004000479ee */ /* 0x004e6400081a0000 */
[C---:B-1-3--:R-:W-:Y:S01]  /*64a0*/  FMUL R0, R37.reuse, R4 ;  /* 0x0000000425007220 */ /* 0x04afe20000400000 */
[C---:B------:R-:W-:Y:S01]  /*64b0*/  FMUL R3, R37.reuse, R5 ;  /* 0x0000000525037220 */ /* 0x040fe20000400000 */
[C---:B------:R-:W-:Y:S01]  /*64c0*/  FMUL R6, R37.reuse, R6 ;  /* 0x0000000625067220 */ /* 0x040fe20000400000 */
[----:B------:R-:W-:Y:S01]  /*64d0*/  FMUL R7, R37, R7 ;  /* 0x0000000725077220 */ /* 0x000fe20000400000 */
[C---:B------:R-:W-:Y:S01]  /*64e0*/  FFMA R0, R39.reuse, R40, R0 ;  /* 0x0000002827007223 */ /* 0x040fe20000000000 */
[----:B------:R-:W-:Y:S02]  /*64f0*/  HADD2.F32 R40, -RZ, R49.H1_H1 ;  /* 0x30000031ff287230 */ /* 0x000fe40000004100 */
[C---:B------:R-:W-:Y:S01]  /*6500*/  FFMA R3, R39.reuse, R42, R3 ;  /* 0x0000002a27037223 */ /* 0x040fe20000000003 */
[----:B------:R-:W-:Y:S01]  /*6510*/  FFMA R6, R39, R41, R6 ;  /* 0x0000002927067223 */ /* 0x000fe20000000006 */
[--C-:B------:R-:W-:Y:S02]  /*6520*/  HADD2.F32 R41, -RZ, R50.reuse.H0_H0 ;  /* 0x20000032ff297230 */ /* 0x100fe40000004100 */
[----:B------:R-:W-:Y:S01]  /*6530*/  FMUL R4, R37, R8 ;  /* 0x0000000825047220 */ /* 0x000fe20000400000 */
[----:B------:R-:W-:Y:S01]  /*6540*/  HADD2.F32 R42, -RZ, R50.H1_H1 ;  /* 0x30000032ff2a7230 */ /* 0x000fe20000004100 */
[----:B------:R-:W-:Y:S01]  /*6550*/  F2FP.F16.F32.PACK_AB R44, R3, R0 ;  /* 0x00000000032c723e */ /* 0x000fe200000000ff */
[C---:B------:R-:W-:Y:S01]  /*6560*/  FFMA R7, R39.reuse, R40, R7 ;  /* 0x0000002827077223 */ /* 0x040fe20000000007 */
[----:B------:R-:W-:Y:S01]  /*6570*/  FFMA R4, R39, R41, R4 ;  /* 0x0000002927047223 */ /* 0x000fe20000000004 */
[C---:B------:R-:W-:Y:S01]  /*6580*/  FMUL R5, R37.reuse, R9 ;  /* 0x0000000925057220 */ /* 0x040fe20000400000 */
[----:B------:R-:W-:Y:S01]  /*6590*/  FMUL R10, R37, R10 ;  /* 0x0000000a250a7220 */ /* 0x000fe20000400000 */
[----:B------:R-:W-:Y:S01]  /*65a0*/  HADD2.F32 R40, -RZ, R51.H1_H1 ;  /* 0x30000033ff287230 */ /* 0x000fe20000004100 */
[----:B------:R-:W-:Y:S01]  /*65b0*/  F2FP.F16.F32.PACK_AB R45, R7, R6 ;  /* 0x00000006072d723e */ /* 0x000fe200000000ff */
[C---:B------:R-:W-:Y:S01]  /*65c0*/  FFMA R5, R39.reuse, R42, R5 ;  /* 0x0000002a27057223 */ /* 0x040fe20000000005 */
[----:B------:R-:W-:Y:S01]  /*65d0*/  FFMA R10, R39, R43, R10 ;  /* 0x0000002b270a7223 */ /* 0x000fe2000000000a */
[C---:B------:R-:W-:Y:S01]  /*65e0*/  FMUL R11, R37.reuse, R11 ;  /* 0x0000000b250b7220 */ /* 0x040fe20000400000 */
[--C-:B------:R-:W-:Y:S02]  /*65f0*/  HADD2.F32 R41, -RZ, R52.reuse.H0_H0 ;  /* 0x20000034ff297230 */ /* 0x100fe40000004100 */
[----:B------:R-:W-:Y:S01]  /*6600*/  FMUL R8, R37, R12 ;  /* 0x0000000c25087220 */ /* 0x000fe20000400000 */
[----:B------:R-:W-:Y:S01]  /*6610*/  F2FP.F16.F32.PACK_AB R46, R5, R4 ;  /* 0x00000004052e723e */ /* 0x000fe200000000ff */
[C---:B------:R-:W-:Y:S01]  /*6620*/  FFMA R11, R39.reuse, R40, R11 ;  /* 0x00000028270b7223 */ /* 0x040fe2000000000b */
[----:B------:R-:W-:Y:S02]  /*6630*/  HADD2.F32 R40, -RZ, R52.H1_H1 ;  /* 0x30000034ff287230 */ /* 0x000fe40000004100 */
[----:B------:R-:W-:Y:S01]  /*6640*/  FFMA R8, R39, R41, R8 ;  /* 0x0000002927087223 */ /* 0x000fe20000000008 */
[----:B------:R-:W-:Y:S01]  /*6650*/  FMUL R9, R37, R13 ;  /* 0x0000000d25097220 */ /* 0x000fe20000400000 */
[--C-:B------:R-:W-:Y:S01]  /*6660*/  HADD2.F32 R43, -RZ, R53.reuse.H0_H0 ;  /* 0x20000035ff2b7230 */ /* 0x100fe20000004100 */
[----:B------:R-:W-:Y:S01]  /*6670*/  F2FP.F16.F32.PACK_AB R47, R11, R10 ;  /* 0x0000000a0b2f723e */ /* 0x000fe200000000ff */
[----:B------:R-:W-:Y:S01]  /*6680*/  FMUL R14, R37, R14 ;  /* 0x0000000e250e7220 */ /* 0x000fe20000400000 */
[----:B------:R-:W-:Y:S02]  /*6690*/  HADD2.F32 R42, -RZ, R53.H1_H1 ;  /* 0x30000035ff2a7230 */ /* 0x000fe40000004100 */
[----:B------:R-:W-:Y:S01]  /*66a0*/  FFMA R9, R39, R40, R9 ;  /* 0x0000002827097223 */ /* 0x000fe20000000009 */
[----:B------:R-:W-:Y:S01]  /*66b0*/  FMUL R15, R37, R15 ;  /* 0x0000000f250f7220 */ /* 0x000fe20000400000 */
[----:B------:R1:W-:Y:S01]  /*66c0*/  STSM.16.M88.4 [R93+0x400], R44 ;  /* 0x0004002c5d007844 */ /* 0x0003e20000000200 */
[----:B------:R-:W-:Y:S01]  /*66d0*/  FFMA R14, R39, R43, R14 ;  /* 0x0000002b270e7223 */ /* 0x000fe2000000000e */
[--C-:B------:R-:W-:Y:S01]  /*66e0*/  HADD2.F32 R40, -RZ, R54.reuse.H0_H0 ;  /* 0x20000036ff287230 */ /* 0x100fe20000004100 */
[----:B------:R-:W-:Y:S01]  /*66f0*/  F2FP.F16.F32.PACK_AB R56, R9, R8 ;  /* 0x000000080938723e */ /* 0x000fe200000000ff */
[----:B------:R-:W-:Y:S01]  /*6700*/  FFMA R15, R39, R42, R15 ;  /* 0x0000002a270f7223 */ /* 0x000fe2000000000f */
[C---:B------:R-:W-:Y:S01]  /*6710*/  FMUL R12, R37.reuse, R16 ;  /* 0x00000010250c7220 */ /* 0x040fe20000400000 */
[----:B------:R-:W-:Y:S02]  /*6720*/  HADD2.F32 R42, -RZ, R54.H1_H1 ;  /* 0x30000036ff2a7230 */ /* 0x000fe40000004100 */
[----:B------:R-:W-:Y:S01]  /*6730*/  FMUL R13, R37, R17 ;  /* 0x00000011250d7220 */ /* 0x000fe20000400000 */
[--C-:B------:R-:W-:Y:S01]  /*6740*/  HADD2.F32 R41, -RZ, R55.reuse.H0_H0 ;  /* 0x20000037ff297230 */ /* 0x100fe20000004100 */
[----:B------:R-:W-:Y:S01]  /*6750*/  F2FP.F16.F32.PACK_AB R57, R15, R14 ;  /* 0x0000000e0f39723e */ /* 0x000fe200000000ff */
[C---:B------:R-:W-:Y:S01]  /*6760*/  FFMA R12, R39.reuse, R40, R12 ;  /* 0x00000028270c7223 */ /* 0x040fe2000000000c */
[----:B------:R-:W-:Y:S01]  /*6770*/  FFMA R13, R39, R42, R13 ;  /* 0x0000002a270d7223 */ /* 0x000fe2000000000d */
[C---:B------:R-:W-:Y:S01]  /*6780*/  FMUL R18, R37.reuse, R18 ;  /* 0x0000001225127220 */ /* 0x040fe20000400000 */
[----:B------:R-:W-:Y:S02]  /*6790*/  HADD2.F32 R40, -RZ, R55.H1_H1 ;  /* 0x30000037ff287230 */ /* 0x000fe40000004100 */
[C---:B------:R-:W-:Y:S01]  /*67a0*/  FMUL R19, R37.reuse, R19 ;  /* 0x0000001325137220 */ /* 0x040fe20000400000 */
[----:B------:R-:W-:Y:S01]  /*67b0*/  FMUL R16, R37, R20 ;  /* 0x0000001425107220 */ /* 0x000fe20000400000 */
[----:B------:R-:W-:Y:S01]  /*67c0*/  F2FP.F16.F32.PACK_AB R58, R13, R12 ;  /* 0x0000000c0d3a723e */ /* 0x000fe200000000ff */
[C---:B------:R-:W-:Y:S01]  /*67d0*/  FFMA R18, R39.reuse, R41, R18 ;  /* 0x0000002927127223 */ /* 0x040fe20000000012 */
[--C-:B------:R-:W-:Y:S02]  /*67e0*/  HADD2.F32 R41, -RZ, R60.reuse.H0_H0 ;  /* 0x2000003cff297230 */ /* 0x100fe40000004100 */
[----:B------:R-:W-:Y:S01]  /*67f0*/  FFMA R19, R39, R40, R19 ;  /* 0x0000002827137223 */ /* 0x000fe20000000013 */
[----:B------:R-:W-:Y:S02]  /*6800*/  HADD2.F32 R42, -RZ, R60.H1_H1 ;  /* 0x3000003cff2a7230 */ /* 0x000fe40000004100 */
[----:B------:R-:W-:Y:S01]  /*6810*/  FMUL R17, R37, R21 ;  /* 0x0000001525117220 */ /* 0x000fe20000400000 */
[--C-:B------:R-:W-:Y:S02]  /*6820*/  HADD2.F32 R43, -RZ, R61.reuse.H0_H0 ;  /* 0x2000003dff2b7230 */ /* 0x100fe40000004100 */
[----:B------:R-:W-:Y:S01]  /*6830*/  FFMA R16, R39, R41, R16 ;  /* 0x0000002927107223 */ /* 0x000fe20000000010 */
[----:B------:R-:W-:Y:S01]  /*6840*/  F2FP.F16.F32.PACK_AB R59, R19, R18 ;  /* 0x00000012133b723e */ /* 0x000fe200000000ff */
[----:B------:R-:W-:Y:S01]  /*6850*/  FFMA R17, R39, R42, R17 ;  /* 0x0000002a27117223 */ /* 0x000fe20000000011 */
[C---:B------:R-:W-:Y:S01]  /*6860*/  FMUL R22, R37.reuse, R22 ;  /* 0x0000001625167220 */ /* 0x040fe20000400000 */
[----:B------:R-:W-:Y:S02]  /*6870*/  HADD2.F32 R40, -RZ, R61.H1_H1 ;  /* 0x3000003dff287230 */ /* 0x000fe40000004100 */
[----:B------:R-:W-:Y:S01]  /*6880*/  FMUL R23, R37, R23 ;  /* 0x0000001725177220 */ /* 0x000fe20000400000 */
[----:B------:R1:W-:Y:S01]  /*6890*/  STSM.16.M88.4 [R92+0x400], R56 ;  /* 0x000400385c007844 */ /* 0x0003e20000000200 */
[----:B------:R-:W-:Y:S01]  /*68a0*/  F2FP.F16.F32.PACK_AB R64, R17, R16 ;  /* 0x000000101140723e */ /* 0x000fe200000000ff */
[C---:B------:R-:W-:Y:S01]  /*68b0*/  FFMA R22, R39.reuse, R43, R22 ;  /* 0x0000002b27167223 */ /* 0x040fe20000000016 */
[----:B------:R-:W-:Y:S01]  /*68c0*/  FFMA R23, R39, R40, R23 ;  /* 0x0000002827177223 */ /* 0x000fe20000000017 */
[--C-:B------:R-:W-:Y:S02]  /*68d0*/  HADD2.F32 R41, -RZ, R62.reuse.H0_H0 ;  /* 0x2000003eff297230 */ /* 0x100fe40000004100 */
        /* <DEDUP_REMOVED lines=9> */
[----:B------:R-:W-:Y:S01]  /*6970*/  FMUL R27, R37, R27 ;  /* 0x0000001b251b7220 */ /* 0x000fe20000400000 */
[--C-:B------:R-:W-:Y:S02]  /*6980*/  HADD2.F32 R40, -RZ, R68.reuse.H0_H0 ;  /* 0x20000044ff287230 */ /* 0x100fe40000004100 */
[----:B------:R-:W-:Y:S01]  /*6990*/  FFMA R26, R39, R43, R26 ;  /* 0x0000002b271a7223 */ /* 0x000fe2000000001a */
[----:B------:R-:W-:Y:S01]  /*69a0*/  FMUL R24, R37, R28 ;  /* 0x0000001c25187220 */ /* 0x000fe20000400000 */
[----:B------:R-:W-:Y:S01]  /*69b0*/  FFMA R27, R39, R42, R27 ;  /* 0x0000002a271b7223 */ /* 0x000fe2000000001b */
[----:B------:R-:W-:Y:S02]  /*69c0*/  HADD2.F32 R42, -RZ, R68.H1_H1 ;  /* 0x30000044ff2a7230 */ /* 0x000fe40000004100 */
[C---:B------:R-:W-:Y:S01]  /*69d0*/  FMUL R25, R37.reuse, R29 ;  /* 0x0000001d25197220 */ /* 0x040fe20000400000 */
[--C-:B------:R-:W-:Y:S02]  /*69e0*/  HADD2.F32 R41, -RZ, R69.reuse.H0_H0 ;  /* 0x20000045ff297230 */ /* 0x100fe40000004100 */
[----:B------:R-:W-:Y:S01]  /*69f0*/  FMUL R30, R37, R30 ;  /* 0x0000001e251e7220 */ /* 0x000fe20000400000 */
[C---:B------:R-:W-:Y:S01]  /*6a00*/  FFMA R24, R39.reuse, R40, R24 ;  /* 0x0000002827187223 */ /* 0x040fe20000000018 */
[----:B------:R-:W-:Y:S02]  /*6a10*/  HADD2.F32 R40, -RZ, R69.H1_H1 ;  /* 0x30000045ff287230 */ /* 0x000fe40000004100 */
[----:B------:R-:W-:Y:S01]  /*6a20*/  FFMA R25, R39, R42, R25 ;  /* 0x0000002a27197223 */ /* 0x000fe20000000019 */
[----:B------:R-:W-:Y:S01]  /*6a30*/  FMUL R31, R37, R31 ;  /* 0x0000001f251f7220 */ /* 0x000fe20000400000 */
[----:B------:R-:W-:Y:S01]  /*6a40*/  FFMA R30, R39, R41, R30 ;  /* 0x00000029271e7223 */ /* 0x000fe2000000001e */
[--C-:B------:R-:W-:Y:S02]  /*6a50*/  HADD2.F32 R41, -RZ, R70.reuse.H0_H0 ;  /* 0x20000046ff297230 */ /* 0x100fe40000004100 */
[----:B------:R-:W-:Y:S01]  /*6a60*/  FMUL R28, R37, R32 ;  /* 0x00000020251c7220 */ /* 0x000fe20000400000 */
[----:B------:R-:W-:Y:S02]  /*6a70*/  HADD2.F32 R42, -RZ, R70.H1_H1 ;  /* 0x30000046ff2a7230 */ /* 0x000fe40000004100 */
[----:B------:R-:W-:Y:S01]  /*6a80*/  FFMA R31, R39, R40, R31 ;  /* 0x00000028271f7223 */ /* 0x000fe2000000001f */
[C---:B------:R-:W-:Y:S01]  /*6a90*/  FMUL R29, R37.reuse, R33 ;  /* 0x00000021251d7220 */ /* 0x040fe20000400000 */
[--C-:B------:R-:W-:Y:S02]  /*6aa0*/  HADD2.F32 R43, -RZ, R71.reuse.H0_H0 ;  /* 0x20000047ff2b7230 */ /* 0x100fe40000004100 */
[C---:B------:R-:W-:Y:S01]  /*6ab0*/  FMUL R34, R37.reuse, R34 ;  /* 0x0000002225227220 */ /* 0x040fe20000400000 */
[----:B------:R-:W-:Y:S02]  /*6ac0*/  HADD2.F32 R40, -RZ, R71.H1_H1 ;  /* 0x30000047ff287230 */ /* 0x000fe40000004100 */
[----:B------:R-:W-:Y:S01]  /*6ad0*/  FMUL R35, R37, R35 ;  /* 0x0000002325237220 */ /* 0x000fe20000400000 */
[C---:B------:R-:W-:Y:S01]  /*6ae0*/  FFMA R28, R39.reuse, R41, R28 ;  /* 0x00000029271c7223 */ /* 0x040fe2000000001c */
[C---:B------:R-:W-:Y:S01]  /*6af0*/  FFMA R29, R39.reuse, R42, R29 ;  /* 0x0000002a271d7223 */ /* 0x040fe2000000001d */
[C---:B------:R-:W-:Y:S01]  /*6b00*/  FFMA R34, R39.reuse, R43, R34 ;  /* 0x0000002b27227223 */ /* 0x040fe20000000022 */
[----:B------:R-:W-:Y:S01]  /*6b10*/  FFMA R35, R39, R40, R35 ;  /* 0x0000002827237223 */ /* 0x000fe20000000023 */
[----:B------:R-:W-:Y:S02]  /*6b20*/  F2FP.F16.F32.PACK_AB R66, R21, R20 ;  /* 0x000000141542723e */ /* 0x000fe400000000ff */
[----:B------:R-:W-:Y:S02]  /*6b30*/  F2FP.F16.F32.PACK_AB R67, R27, R26 ;  /* 0x0000001a1b43723e */ /* 0x000fe400000000ff */
[----:B------:R-:W-:Y:S02]  /*6b40*/  F2FP.F16.F32.PACK_AB R96, R25, R24 ;  /* 0x000000181960723e */ /* 0x000fe400000000ff */
[----:B------:R-:W-:Y:S01]  /*6b50*/  F2FP.F16.F32.PACK_AB R97, R31, R30 ;  /* 0x0000001e1f61723e */ /* 0x000fe200000000ff */
[----:B------:R1:W-:Y:S01]  /*6b60*/  STSM.16.M88.4 [R94], R64 ;  /* 0x000000405e007844 */ /* 0x0003e20000000200 */
[----:B------:R-:W-:Y:S02]  /*6b70*/  F2FP.F16.F32.PACK_AB R98, R29, R28 ;  /* 0x0000001c1d62723e */ /* 0x000fe400000000ff */
[----:B------:R-:W-:Y:S05]  /*6b80*/  F2FP.F16.F32.PACK_AB R99, R35, R34 ;  /* 0x000000222363723e */ /* 0x000fea00000000ff */
[----:B------:R1:W-:Y:S01]  /*6b90*/  STSM.16.M88.4 [R100], R96 ;  /* 0x0000006064007844 */ /* 0x0003e20000000200 */
[----:B------:R-:W-:Y:S01]  /*6ba0*/  @!PT LDS RZ, [RZ] ;  /* 0x00000000fffff984 */ /* 0x000fe20000000800 */
[----:B------:R-:W-:Y:S01]  /*6bb0*/  @!PT LDS RZ, [RZ] ;  /* 0x00000000fffff984 */ /* 0x000fe20000000800 */
[----:B------:R-:W-:Y:S01]  /*6bc0*/  @!PT LDS RZ, [RZ] ;  /* 0x00000000fffff984 */ /* 0x000fe20000000800 */
[----:B------:R-:W-:Y:S01]  /*6bd0*/  @!PT LDS RZ, [RZ] ;  /* 0x00000000fffff984 */ /* 0x000fe20000000800 */
[----:B------:R2:W-:Y:S07]  /*6be0*/  MEMBAR.ALL.CTA ;  /* 0x0000000000007992 */ /* 0x0005ee0000008000 */
[----:B--2---:R-:W2:Y:S02]  /*6bf0*/  FENCE.VIEW.ASYNC.S ;  /* 0x00000000000073c6 */ /* 0x004ea40000000000 */
[----:B--2---:R-:W-:Y:S06]  /*6c00*/  BAR.SYNC.DEFER_BLOCKING 0x1, 0x80 ;  /* 0x0042000000007b1d */ /* 0x004fec0000010000 */
[----:B------:R-:W-:Y:S05]  /*6c10*/  @P0 BRA `(.L_x_106) ;  /* 0x0000000000280947 */ /* 0x000fea0003800000 */
[----:B------:R-:W2:Y:S01]  /*6c20*/  LDCU.64 UR6, c[0x0][0x348] ;  /* 0x00006900ff0677ac */ /* 0x000ea20008000a00 */
[----:B------:R-:W-:Y:S01]  /*6c30*/  UIADD3 UR4, UPT, UPT, UR44, 0x400, URZ ;  /* 0x000004002c047890 */ /* 0x000fe2000fffe0ff */
[----:B------:R-:W-:Y:S05]  /*6c40*/  UMOV UR51, UR36 ;  /* 0x0000002400337c82 */ /* 0x000fea0008000000 */
[----:B------:R-:W-:Y:S04]  /*6c50*/  MOV R82, UR4 ;  /* 0x0000000400527c02 */ /* 0x000fe80008000f00 */
[----:B------:R-:W-:Y:S01]  /*6c60*/  R2UR UR48, R82 ;  /* 0x00000000523072ca */ /* 0x000fe200000e0000 */
[----:B--2---:R-:W-:Y:S04]  /*6c70*/  UIADD3 UR4, UP0, UPT, UR6, 0x680, URZ ;  /* 0x0000068006047890 */ /* 0x004fe8000ff1e0ff */
[----:B------:R-:W-:Y:S09]  /*6c80*/  UIADD3.X UR5, UPT, UPT, URZ, UR7, URZ, UP0, !UPT ;  /* 0x00000007ff057290 */ /* 0x000ff200087fe4ff */
[----:B------:R2:W-:Y:S01]  /*6c90*/  UTMASTG.3D [UR48], [UR4] ;  /* 0x00000030040073b5 */ /* 0x0005e20008010000 */
[----:B------:R0:W-:Y:S01]  /*6ca0*/  UTMACMDFLUSH ;  /* 0x00000000000079b7 */ /* 0x0001e20000000000 */
[----:B--2---:R-:W-:Y:S04]  /*6cb0*/  DEPBAR.LE SB0, 0x1 ;  /* 0x000080400000791a */ /* 0x004fe80000000000 */
.L_x_106:
[----:B------:R-:W-:Y:S05]  /*6cc0*/  BSYNC.RECONVERGENT B0 ;  /* 0x0000000000007941 */ /* 0x000fea0003800200 */
.L_x_105:
[----:B------:R-:W-:Y:S01]  /*6cd0*/  BAR.SYNC.DEFER_BLOCKING 0x1, 0x80 ;  /* 0x0042000000007b1d */ /* 0x000fe20000010000 */
[----:B------:R-:W-:Y:S01]  /*6ce0*/  ISETP.NE.AND P1, PT, R91, RZ, PT ;  /* 0x000000ff5b00720c */ /* 0x000fe20003f25270 */
[----:B------:R-:W-:Y:S01]  /*6cf0*/  UIADD3 UR4, UPT, UPT, UR46, -0x1, URZ ;  /* 0xffffffff2e047890 */ /* 0x000fe2000fffe0ff */
[----:B------:R-:W-:Y:S03]  /*6d00*/  LEA R3, R72, UR44, 0x3 ;  /* 0x0000002c48037c11 */ /* 0x000fe6000f8e18ff */
[----:B------:R-:W-:Y:S08]  /*6d10*/  UISETP.GT.U32.AND UP0, UPT, UR4, -0x3, UPT ;  /* 0xfffffffd0400788c */ /* 0x000ff0000bf04070 */
[----:B------:R-:W-:Y:S01]  /*6d20*/  @P1 SHF.L.U32 R6, R87, 0x1f, RZ ;  /* 0x0000001f57061819 */ /* 0x000fe200000006ff */
[----:B------:R-:W-:Y:S06]  /*6d30*/  BRA.U UP0, `(.L_x_107) ;  /* 0x0000000100247547 */ /* 0x000fec000b800000 */
[----:B------:R-:W2:Y:S01]  /*6d40*/  S2R R0, SR_CgaCtaId ;  /* 0x0000000000007919 */ /* 0x000ea20000008800 */
[----:B------:R-:W-:Y:S01]  /*6d50*/  IMAD.U32 R4, RZ, RZ, UR45 ;  /* 0x0000002dff047e24 */ /* 0x000fe2000f8e00ff */
[----:B------:R-:W-:Y:S04]  /*6d60*/  UIADD3 UR4, UPT, UPT, UR45, 0x1, URZ ;  /* 0x000000012d047890 */ /* 0x000fe8000fffe0ff */
[----:B------:R-:W-:Y:S01]  /*6d70*/  @P1 LEA R4, R4, UR44, 0x3 ;  /* 0x0000002c04041c11 */ /* 0x000fe2000f8e18ff */
[----:B------:R-:W-:Y:S04]  /*6d80*/  UISETP.NE.AND UP0, UPT, UR4, 0x3, UPT ;  /* 0x000000030400788c */ /* 0x000fe8000bf05270 */
[----:B------:R-:W-:Y:S01]  /*6d90*/  @P1 VIADD R5, R4, 0x78 ;  /* 0x0000007804051836 */ /* 0x000fe20000000000 */
[----:B------:R-:W-:Y:S04]  /*6da0*/  USEL UR45, UR4, URZ, UP0 ;  /* 0x000000ff042d7287 */ /* 0x000fe80008000000 */
[----:B--2---:R-:W-:Y:S04]  /*6db0*/  @P1 PRMT R0, R0, 0x654, R5 ;  /* 0x0000065400001816 */ /* 0x004fe80000000005 */
[----:B------:R2:W-:Y:S04]  /*6dc0*/  @P1 SYNCS.ARRIVE.TRANS64.RED.A1T0 RZ, [R0+URZ], RZ ;  /* 0x000000ff00ff19a7 */ /* 0x0005e800081004ff */
.L_x_107:
[----:B------:R-:W3:Y:S01]  /*6dd0*/  @P1 SYNCS.PHASECHK.TRANS64.TRYWAIT P0, [R3+URZ+0x60], R6 ;  /* 0x00006006030015a7 */ /* 0x000ee200080011ff */
[----:B------:R-:W-:Y:S01]  /*6de0*/  BSSY B1, `(.L_x_108) ;  /* 0x0000017000017945 */ /* 0x000fe20003800000 */
[----:B---3--:R-:W-:Y:S03]  /*6df0*/  @P1 SEL R102, RZ, 0x1, !P0 ;  /* 0x00000001ff661807 */ /* 0x008fe60004000000 */
[----:B------:R-:W-:Y:S05]  /*6e00*/  @!P1 BRA `(.L_x_109) ;  /* 0x0000000000509947 */ /* 0x000fea0003800000 */
[----:B------:R-:W-:Y:S01]  /*6e10*/  ISETP.NE.AND P1, PT, R103, RZ, PT ;  /* 0x000000ff6700720c */ /* 0x000fe20003f25270 */
[----:B------:R-:W-:Y:S01]  /*6e20*/  BSSY B0, `(.L_x_110) ;  /* 0x000000a000007945 */ /* 0x000fe20003800000 */
[----:B------:R-:W-:Y:S11]  /*6e30*/  ISETP.NE.AND P0, PT, R102, RZ, PT ;  /* 0x000000ff6600720c */ /* 0x000ff60003f05270 */
[----:B------:R-:W-:Y:S04]  /*6e40*/  @P1 IMAD R6, R72, 0x2000, R101 ;  /* 0x0000200048061824 */ /* 0x000fe800078e0265 */
[----:B------:R-:W-:Y:S04]  /*6e50*/  @P1 VIADD R7, R6, UR44 ;  /* 0x0000002c06071c36 */ /* 0x000fe80008000000 */
[----:B------:R-:W-:Y:S01]  /*6e60*/  @P1 IMAD.IADD R4, R88, 0x1, R7 ;  /* 0x0000000158041824 */ /* 0x000fe200078e0207 */
[----:B------:R-:W-:Y:S01]  /*6e70*/  @P1 IADD3 R5, PT, PT, R108, R7, RZ ;  /* 0x000000076c051210 */ /* 0x000fe20007ffe0ff */
[----:B------:R-:W-:Y:S06]  /*6e80*/  @P0 BRA `(.L_x_111) ;  /* 0x00000000000c0947 */ /* 0x000fec0003800000 */
[----:B--2---:R-:W-:Y:S04]  /*6e90*/  SHF.L.U32 R0, R87, 0x1f, RZ ;  /* 0x0000001f57007819 */ /* 0x004fe800000006ff */
[----:B------:R-:W2:Y:S02]  /*6ea0*/  SYNCS.PHASECHK.TRANS64.TRYWAIT P0, [R3+URZ+0x60], R0 ;  /* 0x00006000030075a7 */ /* 0x000ea400080011ff */
[----:B--2---:R-:W-:Y:S05]  /*6eb0*/  @!P0 BRA `(.L_x_112) ;  /* 0x0000002400808947 */ /* 0x004fea0003800000 */
.L_x_111:
[----:B------:R-:W-:Y:S05]  /*6ec0*/  BSYNC B0 ;  /* 0x0000000000007941 */ /* 0x000fea0003800000 */
.L_x_110:
[----:B------:R-:W-:Y:S02]  /*6ed0*/  ISETP.NE.AND P0, PT, R103, RZ, PT ;  /* 0x000000ff6700720c */ /* 0x000fe40003f05270 */
[----:B------:R-:W-:Y:S11]  /*6ee0*/  IADD3 R72, PT, PT, R72, 0x1, RZ ;  /* 0x0000000148487810 */ /* 0x000ff60007ffe0ff */
[----:B--2---:R-:W-:Y:S01]  /*6ef0*/  @P0 IMAD.IADD R0, R88, 0x1, R5 ;  /* 0x0000000158000824 */ /* 0x004fe200078e0205 */
[----:B------:R-:W-:Y:S05]  /*6f00*/  @P0 WARPSYNC.ALL ;  /* 0x0000000000000948 */ /* 0x000fea0003800000 */
[----:B------:R3:W4:Y:S04]  /*6f10*/  @P0 LDSM.16.M88.4 R48, [R6+UR44+0x400] ;  /* 0x0004002c0630083b */ /* 0x0007280008000200 */
[----:B------:R3:W2:Y:S04]  /*6f20*/  @P0 LDSM.16.M88.4 R52, [R4+0x400] ;  /* 0x000400000434083b */ /* 0x0006a80000000200 */
[----:B------:R3:W1:Y:S04]  /*6f30*/  @P0 LDSM.16.M88.4 R60, [R5+0x400] ;  /* 0x00040000053c083b */ /* 0x0006680000000200 */
[----:B------:R3:W1:Y:S02]  /*6f40*/  @P0 LDSM.16.M88.4 R68, [R0+0x400] ;  /* 0x000400000044083b */ /* 0x0006640000000200 */
.L_x_109:
[----:B------:R-:W-:Y:S05]  /*6f50*/  BSYNC B1 ;  /* 0x0000000000017941 */ /* 0x000fea0003800000 */
.L_x_108:
[----:B--23--:R-:W-:Y:S05]  /*6f60*/  VIADD R0, R38, 0x40 ;  /* 0x0000004026007836 */ /* 0x00cfea0000000000 */
[----:B------:R-:W-:Y:S04]  /*6f70*/  SHF.R.U32.HI R0, RZ, 0x15, R0 ;  /* 0x00000015ff007819 */ /* 0x000fe80000011600 */
[----:B------:R-:W-:Y:S11]  /*6f80*/  LOP3.LUT P0, RZ, R0, 0x3, R79, 0x48, !PT ;  /* 0x0000000300ff7812 */ /* 0x000ff6000780484f */
[----:B------:R-:W-:Y:S02]  /*6f90*/  @!UPT UIADD3 URZ, UPT, UPT, URZ, URZ, URZ ;  /* 0x000000fffffff290 */ /* 0x000fe4000fffe0ff */
[----:B------:R-:W-:Y:S05]  /*6fa0*/  @!P0 BRA `(.L_x_113) ;  /* 0x0000000000408947 */ /* 0x000fea0003800000 */
[----:B------:R-:W2:Y:S01]  /*6fb0*/  LDCU.64 UR8, c[0x4][0x70] ;  /* 0x01000e00ff0877ac */ /* 0x000ea20008000a00 */
[----:B------:R-:W-:Y:S01]  /*6fc0*/  MOV R15, 0x0 ;  /* 0x00000000000f7802 */ /* 0x000fe20000000f00 */
[----:B------:R-:W-:Y:S02]  /*6fd0*/  HFMA2 R12, -RZ, RZ, 0, 5.9604644775390625e-08 ;  /* 0x00000001ff0c7431 */ /* 0x000fe400000001ff */
[----:B------:R-:W-:Y:S02]  /*6fe0*/  IMAD.MOV.U32 R8, RZ, RZ, 0x192 ;  /* 0x00000192ff087424 */ /* 0x000fe400078e00ff */
[----:B------:R-:W-:Y:S01]  /*6ff0*/  IMAD.MOV.U32 R13, RZ, RZ, RZ ;  /* 0x000000ffff0d7224 */ /* 0x000fe200078e00ff */
[----:B------:R-:W3:Y:S01]  /*7000*/  LDCU.64 UR6, c[0x4][0x78] ;  /* 0x01000f00ff0677ac */ /* 0x000ee20008000a00 */
[----:B------:R-:W1:Y:S01]  /*7010*/  LDC.64 R14, c[0x4][R15] ;  /* 0x010000000f0e7b82 */ /* 0x000e620000000a00 */
[----:B------:R-:W5:Y:S01]  /*7020*/  LDCU.64 UR4, c[0x4][0x10] ;  /* 0x01000200ff0477ac */ /* 0x000f620008000a00 */
[----:B--2---:R-:W-:Y:S01]  /*7030*/  MOV R5, UR9 ;  /* 0x0000000900057c02 */ /* 0x004fe20008000f00 */
[----:B------:R-:W-:Y:S01]  /*7040*/  IMAD.U32 R4, RZ, RZ, UR8 ;  /* 0x00000008ff047e24 */ /* 0x000fe2000f8e00ff */
[----:B---3--:R-:W-:Y:S01]  /*7050*/  MOV R7, UR7 ;  /* 0x0000000700077c02 */ /* 0x008fe20008000f00 */
[----:B------:R-:W-:Y:S01]  /*7060*/  IMAD.U32 R6, RZ, RZ, UR6 ;  /* 0x00000006ff067e24 */ /* 0x000fe2000f8e00ff */
[----:B-----5:R-:W-:Y:S01]  /*7070*/  MOV R11, UR5 ;  /* 0x00000005000b7c02 */ /* 0x020fe20008000f00 */
[----:B------:R-:W-:Y:S02]  /*7080*/  IMAD.U32 R10, RZ, RZ, UR4 ;  /* 0x00000004ff0a7e24 */ /* 0x000fe4000f8e00ff */
[----:B------:R-:W-:Y:S07]  /*7090*/  LEPC R20, `(.L_x_113) ;  /* 0x000000001014794e */ /* 0x000fee0000000000 */
[----:B-1--4-:R-:W-:Y:S05]  /*70a0*/  CALL.ABS.NOINC R14 ;  /* 0x000000000e007343 */ /* 0x012fea0003c00000 */
.L_x_113:
[----:B------:R-:W-:Y:S05]  /*70b0*/  WARPSYNC.ALL ;  /* 0x0000000000007948 */ /* 0x000fea0003800000 */
[----:B------:R-:W-:Y:S01]  /*70c0*/  R2UR UR4, R38 ;  /* 0x00000000260472ca */ /* 0x000fe200000e0000 */
[--C-:B----4-:R-:W-:Y:S01]  /*70d0*/  HADD2.F32 R40, -RZ, R48.reuse.H0_H0 ;  /* 0x20000030ff287230 */ /* 0x110fe20000004100 */
[----:B------:R-:W-:Y:S01]  /*70e0*/  ISETP.NE.AND P0, PT, R90, RZ, PT ;  /* 0x000000ff5a00720c */ /* 0x000fe20003f05270 */
[----:B------:R-:W-:Y:S01]  /*70f0*/  HADD2.F32 R42, -RZ, R48.H1_H1 ;  /* 0x30000030ff2a7230 */ /* 0x000fe20000004100 */
[----:B------:R-:W-:Y:S01]  /*7100*/  BSSY.RECONVERGENT B0, `(.L_x_114) ;  /* 0x0000086000007945 */ /* 0x000fe20003800200 */
[----:B------:R-:W-:Y:S02]  /*7110*/  HADD2.F32 R41, -RZ, R49.H0_H0 ;  /* 0x20000031ff297230 */ /* 0x000fe40000004100 */
[----:B------:R-:W-:Y:S02]  /*7120*/  HADD2.F32 R43, -RZ, R51.H0_H0 ;  /* 0x20000033ff2b7230 */ /* 0x000fe40000004100 */
[----:B-1----:R-:W-:Y:S04]  /*7130*/  HADD2.F32 R44, -RZ, R71.H1_H1 ;  /* 0x30000047ff2c7230 */ /* 0x002fe80000004100 */
[----:B------:R-:W1:Y:S02]  /*7140*/  LDTM.16dp256bit.x8 R4, tmem[UR4+0x40] ;  /* 0x00004004000479ee */ /* 0x000e6400081a0000 */
[C---:B-1----:R-:W-:Y:S01]  /*7150*/  FMUL R0, R37.reuse, R4 ;  /* 0x0000000425007220 */ /* 0x042fe20000400000 */
        /* <DEDUP_REMOVED lines=86> */
[C---:B------:R-:W-:Y:S01]  /*76c0*/  FFMA R25, R39.reuse, R42, R25 ;  /* 0x0000002a27197223 */ /* 0x040fe20000000019 */
[----:B------:R-:W-:Y:S02]  /*76d0*/  HADD2.F32 R40, -RZ, R69.H1_H1 ;  /* 0x30000045ff287230 */ /* 0x000fe40000004100 */
[----:B------:R-:W-:Y:S01]  /*76e0*/  FFMA R30, R39, R41, R30 ;  /* 0x00000029271e7223 */ /* 0x000fe2000000001e */
[C---:B------:R-:W-:Y:S01]  /*76f0*/  FMUL R31, R37.reuse, R31 ;  /* 0x0000001f251f7220 */ /* 0x040fe20000400000 */
[--C-:B------:R-:W-:Y:S02]  /*7700*/  HADD2.F32 R41, -RZ, R70.reuse.H0_H0 ;  /* 0x20000046ff297230 */ /* 0x100fe40000004100 */
[C---:B------:R-:W-:Y:S01]  /*7710*/  FMUL R28, R37.reuse, R32 ;  /* 0x00000020251c7220 */ /* 0x040fe20000400000 */
[----:B------:R-:W-:Y:S02]  /*7720*/  HADD2.F32 R42, -RZ, R70.H1_H1 ;  /* 0x30000046ff2a7230 */ /* 0x000fe40000004100 */
[C---:B------:R-:W-:Y:S01]  /*7730*/  FMUL R29, R37.reuse, R33 ;  /* 0x00000021251d7220 */ /* 0x040fe20000400000 */
[----:B------:R-:W-:Y:S02]  /*7740*/  HADD2.F32 R43, -RZ, R71.H0_H0 ;  /* 0x20000047ff2b7230 */ /* 0x000fe40000004100 */
[----:B------:R-:W-:Y:S01]  /*7750*/  FMUL R34, R37, R34 ;  /* 0x0000002225227220 */ /* 0x000fe20000400000 */
[----:B------:R-:W-:Y:S01]  /*7760*/  FFMA R31, R39, R40, R31 ;  /* 0x00000028271f7223 */ /* 0x000fe2000000001f */
        /* <DEDUP_REMOVED lines=9> */
[----:B------:R1:W-:Y:S01]  /*7800*/  STSM.16.M88.4 [R94+0x2000], R96 ;  /* 0x002000605e007844 */ /* 0x0003e20000000200 */
[----:B------:R-:W-:Y:S02]  /*7810*/  F2FP.F16.F32.PACK_AB R106, R29, R28 ;  /* 0x0000001c1d6a723e */ /* 0x000fe400000000ff */
[----:B------:R-:W-:Y:S05]  /*7820*/  F2FP.F16.F32.PACK_AB R107, R35, R34 ;  /* 0x00000022236b723e */ /* 0x000fea00000000ff */
[----:B------:R1:W-:Y:S01]  /*7830*/  STSM.16.M88.4 [R100+0x2000], R104 ;  /* 0x0020006864007844 */ /* 0x0003e20000000200 */
        /* <DEDUP_REMOVED lines=9> */
[----:B------:R-:W-:Y:S02]  /*78d0*/  UIADD3 UR9, UPT, UPT, UR49, 0x40, URZ ;  /* 0x0000004031097890 */ /* 0x000fe4000fffe0ff */
[----:B------:R-:W-:Y:S01]  /*78e0*/  UIADD3 UR8, UPT, UPT, UR44, 0x2400, URZ ;  /* 0x000024002c087890 */ /* 0x000fe2000fffe0ff */
[----:B------:R-:W-:Y:S01]  /*78f0*/  UMOV UR10, UR50 ;  /* 0x00000032000a7c82 */ /* 0x000fe20008000000 */
[----:B------:R-:W-:Y:S01]  /*7900*/  UMOV UR11, UR36 ;  /* 0x00000024000b7c82 */ /* 0x000fe20008000000 */
[----:B--2---:R-:W-:Y:S04]  /*7910*/  UIADD3 UR4, UP0, UPT, UR6, 0x680, URZ ;  /* 0x0000068006047890 */ /* 0x004fe8000ff1e0ff */
[----:B------:R-:W-:Y:S09]  /*7920*/  UIADD3.X UR5, UPT, UPT, URZ, UR7, URZ, UP0, !UPT ;  /* 0x00000007ff057290 */ /* 0x000ff200087fe4ff */
[----:B------:R2:W-:Y:S01]  /*7930*/  UTMASTG.3D [UR8], [UR4] ;  /* 0x00000008040073b5 */ /* 0x0005e20008010000 */
[----:B------:R0:W-:Y:S01]  /*7940*/  UTMACMDFLUSH ;  /* 0x00000000000079b7 */ /* 0x0001e20000000000 */
[----:B--2---:R-:W-:Y:S04]  /*7950*/  DEPBAR.LE SB0, 0x1 ;  /* 0x000080400000791a */ /* 0x004fe80000000000 */
.L_x_115:
[----:B------:R-:W-:Y:S05]  /*7960*/  BSYNC.RECONVERGENT B0 ;  /* 0x0000000000007941 */ /* 0x000fea0003800200 */
.L_x_114:
[----:B------:R-:W-:Y:S01]  /*7970*/  BAR.SYNC.DEFER_BLOCKING 0x1, 0x80 ;  /* 0x0042000000007b1d */ /* 0x000fe20000010000 */
[----:B------:R-:W-:Y:S01]  /*7980*/  ISETP.NE.AND P1, PT, R91, RZ, PT ;  /* 0x000000ff5b00720c */ /* 0x000fe20003f25270 */
[----:B------:R-:W-:Y:S01]  /*7990*/  UISETP.GT.U32.AND UP0, UPT, UR46, -0x3, UPT ;  /* 0xfffffffd2e00788c */ /* 0x000fe2000bf04070 */
[----:B------:R-:W-:Y:S11]  /*79a0*/  LEA R5, R72, UR44, 0x3 ;  /* 0x0000002c48057c11 */ /* 0x000ff6000f8e18ff */
        /* <DEDUP_REMOVED lines=11> */
.L_x_116:
        /* <DEDUP_REMOVED lines=15> */
.L_x_120:
[----:B------:R-:W-:Y:S05]  /*7b50*/  BSYNC B0 ;  /* 0x0000000000007941 */ /* 0x000fea0003800000 */
.L_x_119:
[----:B------:R-:W-:Y:S11]  /*7b60*/  ISETP.NE.AND P0, PT, R103, RZ, PT ;  /* 0x000000ff6700720c */ /* 0x000ff60003f05270 */
[----:B------:R-:W-:Y:S02]  /*7b70*/  @!UPT UIADD3 URZ, UPT, UPT, URZ, URZ, URZ ;  /* 0x000000fffffff290 */ /* 0x000fe4000fffe0ff */
[----:B--2---:R-:W-:Y:S01]  /*7b80*/  @P0 IADD3 R0, PT, PT, R88, R3, RZ ;  /* 0x0000000358000210 */ /* 0x004fe20007ffe0ff */
[----:B------:R-:W-:Y:S05]  /*7b90*/  @P0 WARPSYNC.ALL ;  /* 0x0000000000000948 */ /* 0x000fea0003800000 */
[----:B------:R3:W4:Y:S04]  /*7ba0*/  @P0 LDSM.16.M88.4 R48, [R72+UR44+0x400] ;  /* 0x0004002c4830083b */ /* 0x0007280008000200 */
[----:B------:R3:W2:Y:S04]  /*7bb0*/  @P0 LDSM.16.M88.4 R52, [R4+0x400] ;  /* 0x000400000434083b */ /* 0x0006a80000000200 */
[----:B------:R3:W1:Y:S04]  /*7bc0*/  @P0 LDSM.16.M88.4 R60, [R3+0x400] ;  /* 0x00040000033c083b */ /* 0x0006680000000200 */
[----:B------:R3:W1:Y:S02]  /*7bd0*/  @P0 LDSM.16.M88.4 R68, [R0+0x400] ;  /* 0x000400000044083b */ /* 0x0006640000000200 */
.L_x_118:
[----:B------:R-:W-:Y:S05]  /*7be0*/  BSYNC B1 ;  /* 0x0000000000017941 */ /* 0x000fea0003800000 */
.L_x_117:
        /* <DEDUP_REMOVED lines=21> */
.L_x_122:
[----:B------:R-:W-:Y:S01]  /*7d40*/  ISETP.NE.AND P0, PT, R90, RZ, PT ;  /* 0x000000ff5a00720c */ /* 0x000fe20003f05270 */
[----:B------:R-:W-:Y:S05]  /*7d50*/  WARPSYNC.ALL ;  /* 0x0000000000007948 */ /* 0x000fea0003800000 */
[----:B------:R-:W-:Y:S01]  /*7d60*/  R2UR UR4, R38 ;  /* 0x00000000260472ca */ /* 0x000fe200000e0000 */
[--C-:B----4-:R-:W-:Y:S01]  /*7d70*/  HADD2.F32 R40, -RZ, R48.reuse.H0_H0 ;  /* 0x20000030ff287230 */ /* 0x110fe20000004100 */
[----:B------:R-:W2:Y:S01]  /*7d80*/  S2UR UR6, SR_CgaCtaId ;  /* 0x00000000000679c3 */ /* 0x000ea20000008800 */
[----:B------:R-:W-:Y:S01]  /*7d90*/  HADD2.F32 R42, -RZ, R48.H1_H1 ;  /* 0x30000030ff2a7230 */ /* 0x000fe20000004100 */
[----:B------:R-:W-:Y:S01]  /*7da0*/  R2UR UR5, R95 ;  /* 0x000000005f0572ca */ /* 0x000fe200000e0000 */
[--C-:B------:R-:W-:Y:S01]  /*7db0*/  HADD2.F32 R41, -RZ, R49.reuse.H0_H0 ;  /* 0x20000031ff297230 */ /* 0x100fe20000004100 */
[----:B------:R-:W-:Y:S01]  /*7dc0*/  BSSY.RECONVERGENT B0, `(.L_x_123) ;  /* 0x0000089000007945 */ /* 0x000fe20003800200 */
[----:B------:R-:W-:Y:S02]  /*7dd0*/  HADD2.F32 R44, -RZ, R49.H1_H1 ;  /* 0x30000031ff2c7230 */ /* 0x000fe40000004100 */
[--C-:B------:R-:W-:Y:S02]  /*7de0*/  HADD2.F32 R43, -RZ, R50.reuse.H0_H0 ;  /* 0x20000032ff2b7230 */ /* 0x100fe40000004100 */
[----:B------:R-:W-:Y:S02]  /*7df0*/  HADD2.F32 R46, -RZ, R50.H1_H1 ;  /* 0x30000032ff2e7230 */ /* 0x000fe40000004100 */
[----:B------:R-:W3:Y:S01]  /*7e00*/  LDTM.16dp256bit.x8 R4, tmem[UR4+0x80] ;  /* 0x00008004000479ee */ /* 0x000ee200081a0000 */
[----:B------:R-:W-:Y:S01]  /*7e10*/  NOP ;  /* 0x0000000000007918 */ /* 0x000fe20000000000 */
[--C-:B------:R-:W-:Y:S02]  /*7e20*/  HADD2.F32 R45, -RZ, R51.reuse.H0_H0 ;  /* 0x20000033ff2d7230 */ /* 0x100fe40000004100 */
[----:B------:R-:W-:Y:S01]  /*7e30*/  UIADD3 UR4, UPT, UPT, UR5, 0xe0, URZ ;  /* 0x000000e005047890 */ /* 0x000fe2000fffe0ff */
[----:B------:R-:W-:Y:S02]  /*7e40*/  HADD2.F32 R48, -RZ, R51.H1_H1 ;  /* 0x30000033ff307230 */ /* 0x000fe40000004100 */
[--C-:B------:R-:W-:Y:S02]  /*7e50*/  HADD2.F32 R47, -RZ, R52.reuse.H0_H0 ;  /* 0x20000034ff2f7230 */ /* 0x100fe40000004100 */
[----:B------:R-:W-:Y:S02]  /*7e60*/  HADD2.F32 R50, -RZ, R52.H1_H1 ;  /* 0x30000034ff327230 */ /* 0x000fe40000004100 */
[--C-:B------:R-:W-:Y:S02]  /*7e70*/  HADD2.F32 R49, -RZ, R53.reuse.H0_H0 ;  /* 0x20000035ff317230 */ /* 0x100fe40000004100 */
[----:B------:R-:W-:Y:S02]  /*7e80*/  HADD2.F32 R52, -RZ, R53.H1_H1 ;  /* 0x30000035ff347230 */ /* 0x000fe40000004100 */
[--C-:B------:R-:W-:Y:S02]  /*7e90*/  HADD2.F32 R51, -RZ, R54.reuse.H0_H0 ;  /* 0x20000036ff337230 */ /* 0x100fe40000004100 */
[----:B------:R-:W-:Y:S02]  /*7ea0*/  HADD2.F32 R54, -RZ, R54.H1_H1 ;  /* 0x30000036ff367230 */ /* 0x000fe40000004100 */
[--C-:B------:R-:W-:Y:S02]  /*7eb0*/  HADD2.F32 R53, -RZ, R55.reuse.H0_H0 ;  /* 0x20000037ff357230 */ /* 0x100fe40000004100 */
[----:B-1----:R-:W-:Y:S02]  /*7ec0*/  HADD2.F32 R56, -RZ, R55.H1_H1 ;  /* 0x30000037ff387230 */ /* 0x002fe40000004100 */
[--C-:B------:R-:W-:Y:S01]  /*7ed0*/  HADD2.F32 R55, -RZ, R60.reuse.H0_H0 ;  /* 0x2000003cff377230 */ /* 0x100fe20000004100 */
[----:B--2---:R-:W-:Y:S01]  /*7ee0*/  UPRMT UR4, UR6, 0x654, UR4 ;  /* 0x0000065406047896 */ /* 0x004fe20008000004 */
[C---:B---3--:R-:W-:Y:S01]  /*7ef0*/  FMUL R4, R37.reuse, R4 ;  /* 0x0000000425047220 */ /* 0x048fe20000400000 */
[C---:B------:R-:W-:Y:S01]  /*7f00*/  FMUL R5, R37.reuse, R5 ;  /* 0x0000000525057220 */ /* 0x040fe20000400000 */
[C---:B------:R-:W-:Y:S01]  /*7f10*/  FMUL R6, R37.reuse, R6 ;  /* 0x0000000625067220 */ /* 0x040fe20000400000 */
[----:B------:R-:W-:Y:S01]  /*7f20*/  FMUL R7, R37, R7 ;  /* 0x0000000725077220 */ /* 0x000fe20000400000 */
[C---:B------:R-:W-:Y:S01]  /*7f30*/  FFMA R4, R39.reuse, R40, R4 ;  /* 0x0000002827047223 */ /* 0x040fe20000000004 */
[C---:B------:R-:W-:Y:S01]  /*7f40*/  FFMA R5, R39.reuse, R42, R5 ;  /* 0x0000002a27057223 */ /* 0x040fe20000000005 */
[C---:B------:R-:W-:Y:S01]  /*7f50*/  FFMA R6, R39.reuse, R41, R6 ;  /* 0x0000002927067223 */ /* 0x040fe20000000006 */
[----:B------:R-:W-:Y:S01]  /*7f60*/  FFMA R7, R39, R44, R7 ;  /* 0x0000002c27077223 */ /* 0x000fe20000000007 */
[----:B------:R-:W-:Y:S01]  /*7f70*/  SYNCS.ARRIVE.TRANS64.RED.A1T0 RZ, [UR4], RZ ;  /* 0x000000ffffff79a7 */ /* 0x000fe20008100404 */
[----:B------:R-:W-:Y:S01]  /*7f80*/  FMUL R8, R37, R8 ;  /* 0x0000000825087220 */ /* 0x000fe20000400000 */
[----:B------:R-:W-:Y:S01]  /*7f90*/  F2FP.F16.F32.PACK_AB R40, R5, R4 ;  /* 0x000000040528723e */ /* 0x000fe200000000ff */
[----:B------:R-:W-:Y:S01]  /*7fa0*/  FMUL R9, R37, R9 ;  /* 0x0000000925097220 */ /* 0x000fe20000400000 */
[----:B------:R-:W-:Y:S01]  /*7fb0*/  F2FP.F16.F32.PACK_AB R41, R7, R6 ;  /* 0x000000060729723e */ /* 0x000fe200000000ff */
[----:B------:R-:W-:Y:S01]  /*7fc0*/  FFMA R8, R39, R43, R8 ;  /* 0x0000002b27087223 */ /* 0x000fe20000000008 */
[----:B------:R-:W-:Y:S01]  /*7fd0*/  FMUL R0, R37, R10 ;  /* 0x0000000a25007220 */ /* 0x000fe20000400000 */
[----:B------:R-:W-:Y:S01]  /*7fe0*/  FFMA R9, R39, R46, R9 ;  /* 0x0000002e27097223 */ /* 0x000fe20000000009 */
[C---:B------:R-:W-:Y:S01]  /*7ff0*/  FMUL R3, R37.reuse, R11 ;  /* 0x0000000b25037220 */ /* 0x040fe20000400000 */
[----:B------:R-:W-:Y:S01]  /*8000*/  FMUL R10, R37, R12 ;  /* 0x0000000c250a7220 */ /* 0x000fe20000400000 */
[----:B------:R-:W-:Y:S01]  /*8010*/  FFMA R0, R39, R45, R0 ;  /* 0x0000002d27007223 */ /* 0x000fe20000000000 */
[----:B------:R-:W-:Y:S01]  /*8020*/  FMUL R11, R37, R13 ;  /* 0x0000000d250b7220 */ /* 0x000fe20000400000 */
[----:B------:R-:W-:Y:S01]  /*8030*/  F2FP.F16.F32.PACK_AB R42, R9, R8 ;  /* 0x00000008092a723e */ /* 0x000fe200000000ff */
[C---:B------:R-:W-:Y:S01]  /*8040*/  FFMA R3, R39.reuse, R48, R3 ;  /* 0x0000003027037223 */ /* 0x040fe20000000003 */
[C---:B------:R-:W-:Y:S01]  /*8050*/  FFMA R10, R39.reuse, R47, R10 ;  /* 0x0000002f270a7223 */ /* 0x040fe2000000000a */
[----:B------:R-:W-:Y:S01]  /*8060*/  FFMA R11, R39, R50, R11 ;  /* 0x00000032270b7223 */ /* 0x000fe2000000000b */
[C---:B------:R-:W-:Y:S01]  /*8070*/  FMUL R14, R37.reuse, R14 ;  /* 0x0000000e250e7220 */ /* 0x040fe20000400000 */
[----:B------:R-:W-:Y:S01]  /*8080*/  FMUL R15, R37, R15 ;  /* 0x0000000f250f7220 */ /* 0x000fe20000400000 */
[----:B------:R-:W-:Y:S01]  /*8090*/  F2FP.F16.F32.PACK_AB R43, R3, R0 ;  /* 0x00000000032b723e */ /* 0x000fe200000000ff */
[----:B------:R-:W-:Y:S01]  /*80a0*/  FMUL R12, R37, R16 ;  /* 0x00000010250c7220 */ /* 0x000fe20000400000 */
[----:B------:R-:W-:Y:S01]  /*80b0*/  F2FP.F16.F32.PACK_AB R96, R11, R10 ;  /* 0x0000000a0b60723e */ /* 0x000fe200000000ff */
[C---:B------:R-:W-:Y:S01]  /*80c0*/  FFMA R14, R39.reuse, R49, R14 ;  /* 0x00000031270e7223 */ /* 0x040fe2000000000e */
[C---:B------:R-:W-:Y:S01]  /*80d0*/  FFMA R15, R39.reuse, R52, R15 ;  /* 0x00000034270f7223 */ /* 0x040fe2000000000f */
[----:B------:R1:W-:Y:S01]  /*80e0*/  STSM.16.M88.4 [R93+0x4400], R40 ;  /* 0x004400285d007844 */ /* 0x0003e20000000200 */
[----:B------:R-:W-:Y:S01]  /*80f0*/  FFMA R12, R39, R51, R12 ;  /* 0x00000033270c7223 */ /* 0x000fe2000000000c */
[C---:B------:R-:W-:Y:S01]  /*8100*/  FMUL R13, R37.reuse, R17 ;  /* 0x00000011250d7220 */ /* 0x040fe20000400000 */
[----:B------:R-:W-:Y:S01]  /*8110*/  FMUL R18, R37, R18 ;  /* 0x0000001225127220 */ /* 0x000fe20000400000 */
[----:B------:R-:W-:Y:S01]  /*8120*/  F2FP.F16.F32.PACK_AB R97, R15, R14 ;  /* 0x0000000e0f61723e */ /* 0x000fe200000000ff */
[----:B------:R-:W-:Y:S01]  /*8130*/  FMUL R19, R37, R19 ;  /* 0x0000001325137220 */ /* 0x000fe20000400000 */
[C---:B------:R-:W-:Y:S01]  /*8140*/  FFMA R13, R39.reuse, R54, R13 ;  /* 0x00000036270d7223 */ /* 0x040fe2000000000d */
[C---:B------:R-:W-:Y:S01]  /*8150*/  FFMA R18, R39.reuse, R53, R18 ;  /* 0x0000003527127223 */ /* 0x040fe20000000012 */
[----:B------:R-:W-:Y:S02]  /*8160*/  HADD2.F32 R58, -RZ, R60.H1_H1 ;  /* 0x3000003cff3a7230 */ /* 0x000fe40000004100 */
[----:B------:R-:W-:Y:S01]  /*8170*/  FFMA R19, R39, R56, R19 ;  /* 0x0000003827137223 */ /* 0x000fe20000000013 */
[----:B------:R-:W-:Y:S01]  /*8180*/  FMUL R16, R37, R20 ;  /* 0x0000001425107220 */ /* 0x000fe20000400000 */
[----:B------:R-:W-:Y:S01]  /*8190*/  F2FP.F16.F32.PACK_AB R98, R13, R12 ;  /* 0x0000000c0d62723e */ /* 0x000fe200000000ff */
[--C-:B------:R-:W-:Y:S02]  /*81a0*/  HADD2.F32 R57, -RZ, R61.reuse.H0_H0 ;  /* 0x2000003dff397230 */ /* 0x100fe40000004100 */
[----:B------:R-:W-:Y:S01]  /*81b0*/  FMUL R17, R37, R21 ;  /* 0x0000001525117220 */ /* 0x000fe20000400000 */
[----:B------:R-:W-:Y:S01]  /*81c0*/  F2FP.F16.F32.PACK_AB R99, R19, R18 ;  /* 0x000000121363723e */ /* 0x000fe200000000ff */
[C---:B------:R-:W-:Y:S01]  /*81d0*/  FFMA R16, R39.reuse, R55, R16 ;  /* 0x0000003727107223 */ /* 0x040fe20000000010 */
[----:B------:R-:W-:Y:S02]  /*81e0*/  HADD2.F32 R60, -RZ, R61.H1_H1 ;  /* 0x3000003dff3c7230 */ /* 0x000fe40000004100 */
[----:B------:R-:W-:Y:S01]  /*81f0*/  FFMA R17, R39, R58, R17 ;  /* 0x0000003a27117223 */ /* 0x000fe20000000011 */
[C---:B------:R-:W-:Y:S01]  /*8200*/  FMUL R22, R37.reuse, R22 ;  /* 0x0000001625167220 */ /* 0x040fe20000400000 */
[----:B------:R1:W-:Y:S01]  /*8210*/  STSM.16.M88.4 [R92+0x4400], R96 ;  /* 0x004400605c007844 */ /* 0x0003e20000000200 */
[--C-:B------:R-:W-:Y:S02]  /*8220*/  HADD2.F32 R59, -RZ, R62.reuse.H0_H0 ;  /* 0x2000003eff3b7230 */ /* 0x100fe40000004100 */
[----:B------:R-:W-:Y:S01]  /*8230*/  FMUL R23, R37, R23 ;  /* 0x0000001725177220 */ /* 0x000fe20000400000 */
[----:B------:R-:W-:Y:S01]  /*8240*/  F2FP.F16.F32.PACK_AB R104, R17, R16 ;  /* 0x000000101168723e */ /* 0x000fe200000000ff */
[C---:B------:R-:W-:Y:S01]  /*8250*/  FFMA R22, R39.reuse, R57, R22 ;  /* 0x0000003927167223 */ /* 0x040fe20000000016 */
[----:B------:R-:W-:Y:S02]  /*8260*/  HADD2.F32 R62, -RZ, R62.H1_H1 ;  /* 0x3000003eff3e7230 */ /* 0x000fe40000004100 */
[----:B------:R-:W-:Y:S01]  /*8270*/  FFMA R23, R39, R60, R23 ;  /* 0x0000003c27177223 */ /* 0x000fe20000000017 */
[C---:B------:R-:W-:Y:S01]  /*8280*/  FMUL R20, R37.reuse, R24 ;  /* 0x0000001825147220 */ /* 0x040fe20000400000 */
[--C-:B------:R-:W-:Y:S02]  /*8290*/  HADD2.F32 R61, -RZ, R63.reuse.H0_H0 ;  /* 0x2000003fff3d7230 */ /* 0x100fe40000004100 */
[----:B------:R-:W-:Y:S01]  /*82a0*/  FMUL R21, R37, R25 ;  /* 0x0000001925157220 */ /* 0x000fe20000400000 */
[----:B------:R-:W-:Y:S01]  /*82b0*/  HADD2.F32 R64, -RZ, R63.H1_H1 ;  /* 0x3000003fff407230 */ /* 0x000fe20000004100 */
[----:B------:R-:W-:Y:S01]  /*82c0*/  F2FP.F16.F32.PACK_AB R105, R23, R22 ;  /* 0x000000161769723e */ /* 0x000fe200000000ff */
[C---:B------:R-:W-:Y:S01]  /*82d0*/  FFMA R20, R39.reuse, R59, R20 ;  /* 0x0000003b27147223 */ /* 0x040fe20000000014 */
[----:B------:R-:W-:Y:S01]  /*82e0*/  FFMA R21, R39, R62, R21 ;  /* 0x0000003e27157223 */ /* 0x000fe20000000015 */
[C---:B------:R-:W-:Y:S01]  /*82f0*/  FMUL R26, R37.reuse, R26 ;  /* 0x0000001a251a7220 */ /* 0x040fe20000400000 */
[--C-:B------:R-:W-:Y:S02]  /*8300*/  HADD2.F32 R63, -RZ, R68.reuse.H0_H0 ;  /* 0x20000044ff3f7230 */ /* 0x100fe40000004100 */
[C---:B------:R-:W-:Y:S01]  /*8310*/  FMUL R27, R37.reuse, R27 ;  /* 0x0000001b251b7220 */ /* 0x040fe20000400000 */
[----:B------:R-:W-:Y:S02]  /*8320*/  HADD2.F32 R66, -RZ, R68.H1_H1 ;  /* 0x30000044ff427230 */ /* 0x000fe40000004100 */
[C---:B------:R-:W-:Y:S01]  /*8330*/  FMUL R24, R37.reuse, R28 ;  /* 0x0000001c25187220 */ /* 0x040fe20000400000 */
[--C-:B------:R-:W-:Y:S02]  /*8340*/  HADD2.F32 R65, -RZ, R69.reuse.H0_H0 ;  /* 0x20000045ff417230 */ /* 0x100fe40000004100 */
[----:B------:R-:W-:Y:S01]  /*8350*/  FMUL R25, R37, R29 ;  /* 0x0000001d25197220 */ /* 0x000fe20000400000 */
[----:B------:R-:W-:Y:S01]  /*8360*/  FFMA R26, R39, R61, R26 ;  /* 0x0000003d271a7223 */ /* 0x000fe2000000001a */
[----:B------:R-:W-:Y:S02]  /*8370*/  HADD2.F32 R68, -RZ, R69.H1_H1 ;  /* 0x30000045ff447230 */ /* 0x000fe40000004100 */
[----:B------:R-:W-:Y:S01]  /*8380*/  FMUL R30, R37, R30 ;  /* 0x0000001e251e7220 */ /* 0x000fe20000400000 */
[----:B------:R-:W-:Y:S01]  /*8390*/  FFMA R27, R39, R64, R27 ;  /* 0x00000040271b7223 */ /* 0x000fe2000000001b */
        /* <DEDUP_REMOVED lines=43> */
.L_x_124:
[----:B------:R-:W-:Y:S05]  /*8650*/  BSYNC.RECONVERGENT B0 ;  /* 0x0000000000007941 */ /* 0x000fea0003800200 */
.L_x_123:
[----:B------:R-:W-:Y:S01]  /*8660*/  BAR.SYNC.DEFER_BLOCKING 0x1, 0x80 ;  /* 0x0042000000007b1d */ /* 0x000fe20000010000 */
[----:B------:R-:W-:Y:S01]  /*8670*/  UIADD3 UR4, UPT, UPT, UR46, 0x1, URZ ;  /* 0x000000012e047890 */ /* 0x000fe2000fffe0ff */
[----:B------:R-:W-:Y:S03]  /*8680*/  IADD3 R0, PT, PT, R36, 0x1, RZ ;  /* 0x0000000124007810 */ /* 0x000fe60007ffe0ff */
[----:B------:R-:W-:Y:S09]  /*8690*/  UISETP.GT.U32.AND UP0, UPT, UR4, -0x3, UPT ;  /* 0xfffffffd0400788c */ /* 0x000ff2000bf04070 */
[----:B------:R-:W-:Y:S05]  /*86a0*/  BRA.U UP0, `(.L_x_125) ;  /* 0x0000000100287547 */ /* 0x000fea000b800000 */
[----:B------:R-:W2:Y:S01]  /*86b0*/  S2R R3, SR_CgaCtaId ;  /* 0x0000000000037919 */ /* 0x000ea20000008800 */
[----:B------:R-:W-:Y:S01]  /*86c0*/  ISETP.NE.AND P0, PT, R91, RZ, PT ;  /* 0x000000ff5b00720c */ /* 0x000fe20003f05270 */
[----:B------:R-:W-:Y:S01]  /*86d0*/  IMAD.U32 R4, RZ, RZ, UR45 ;  /* 0x0000002dff047e24 */ /* 0x000fe2000f8e00ff */
[----:B------:R-:W-:Y:S04]  /*86e0*/  UIADD3 UR4, UPT, UPT, UR45, 0x1, URZ ;  /* 0x000000012d047890 */ /* 0x000fe8000fffe0ff */
[----:B------:R-:W-:Y:S04]  /*86f0*/  UISETP.NE.AND UP0, UPT, UR4, 0x3, UPT ;  /* 0x000000030400788c */ /* 0x000fe8000bf05270 */
[----:B------:R-:W-:Y:S03]  /*8700*/  USEL UR45, UR4, URZ, UP0 ;  /* 0x000000ff042d7287 */ /* 0x000fe60008000000 */
[----:B------:R-:W-:Y:S05]  /*8710*/  @P0 LEA R4, R4, UR44, 0x3 ;  /* 0x0000002c04040c11 */ /* 0x000fea000f8e18ff */
[----:B------:R-:W-:Y:S05]  /*8720*/  @P0 VIADD R4, R4, 0x78 ;  /* 0x0000007804040836 */ /* 0x000fea0000000000 */
[----:B--2---:R-:W-:Y:S04]  /*8730*/  @P0 PRMT R3, R3, 0x654, R4 ;  /* 0x0000065403030816 */ /* 0x004fe80000000004 */
[----:B------:R2:W-:Y:S03]  /*8740*/  @P0 SYNCS.ARRIVE.TRANS64.RED.A1T0 RZ, [R3+URZ], RZ ;  /* 0x000000ff03ff09a7 */ /* 0x0005e600081004ff */
.L_x_125:
[----:B------:R-:W-:Y:S01]  /*8750*/  R2UR UR4, R80 ;  /* 0x00000000500472ca */ /* 0x000fe200000e0000 */
[----:B------:R-:W-:Y:S01]  /*8760*/  UISETP.NE.AND UP0, UPT, UR60, URZ, UPT ;  /* 0x000000ff3c00728c */ /* 0x000fe2000bf05270 */
[----:B------:R-:W-:Y:S01]  /*8770*/  ISETP.NE.AND P0, PT, R84, 0x2, PT ;  /* 0x000000025400780c */ /* 0x000fe20003f05270 */
[----:B------:R-:W-:Y:S01]  /*8780*/  UIADD3 UR24, UPT, UPT, UR37, UR61, URZ ;  /* 0x0000003d25187290 */ /* 0x000fe2000fffe0ff */
[----:B------:R-:W-:Y:S01]  /*8790*/  ISETP.NE.AND P1, PT, R0, 0x4, PT ;  /* 0x000000040000780c */ /* 0x000fe20003f25270 */
[----:B------:R-:W-:Y:S01]  /*87a0*/  UIADD3 UR46, UPT, UPT, UR46, 0x3, URZ ;  /* 0x000000032e2e7890 */ /* 0x000fe2000fffe0ff */
[----:B------:R-:W-:Y:S01]  /*87b0*/  SEL R4, RZ, 0x1, P0 ;  /* 0x00000001ff047807 */ /* 0x000fe20000000000 */
[----:B------:R-:W-:Y:S01]  /*87c0*/  UMOV UR36, UR59 ;  /* 0x0000003b00247c82 */ /* 0x000fe20008000000 */
[----:B--2---:R-:W-:Y:S02]  /*87d0*/  SEL R3, RZ, 0x1, P1 ;  /* 0x00000001ff037807 */ /* 0x004fe40000800000 */
[----:B------:R-:W-:Y:S02]  /*87e0*/  LOP3.LUT R85, R85, R4, RZ, 0x3c, !PT ;  /* 0x0000000455557212 */ /* 0x000fe400078e3cff */
[----:B------:R-:W-:Y:S01]  /*87f0*/  LOP3.LUT R86, R86, R3, RZ, 0x3c, !PT ;  /* 0x0000000356567212 */ /* 0x000fe200078e3cff */
[----:B------:R-:W-:Y:S01]  /*8800*/  UIADD3 UR20, UPT, UPT, UR38, UR4, URZ ;  /* 0x0000000426147290 */ /* 0x000fe2000fffe0ff */
[----:B------:R-:W-:Y:S02]  /*8810*/  SEL R84, R84, RZ, P0 ;  /* 0x000000ff54547207 */ /* 0x000fe40000000000 */
[----:B------:R-:W-:Y:S01]  /*8820*/  SEL R36, R0, RZ, P1 ;  /* 0x000000ff00247207 */ /* 0x000fe20000800000 */
[----:B------:R-:W-:Y:S08]  /*8830*/  BRA.U UP0, `(.L_x_126) ;  /* 0xffffffc900a87547 */ /* 0x000ff0000b83ffff */
[----:B------:R-:W-:-:S13]  /*8840*/  R2UR UR4, R81 ;  /* 0x00000000510472ca */ /* 0x000fda00000e0000 */
[----:B------:R-:W-:-:S09]  /*8850*/  UISETP.NE.AND UP0, UPT, UR4, URZ, UPT ;  /* 0x000000ff0400728c */ /* 0x000fd2000bf05270 */
[----:B------:R-:W-:Y:S05]  /*8860*/  BRA.U !UP0, `(.L_x_127) ;  /* 0x0000000108487547 */ /* 0x000fea000b800000 */
[----:B------:R-:W2:Y:S02]  /*8870*/  LDCU.64 UR4, c[0x0][0x890] ;  /* 0x00011200ff0477ac */ /* 0x000ea40008000a00 */
[----:B--2---:R-:W-:-:S04]  /*8880*/  UISETP.NE.U32.AND UP0, UPT, UR4, URZ, UPT ;  /* 0x000000ff0400728c */ /* 0x004fc8000bf05070 */
[----:B------:R-:W-:-:S09]  /*8890*/  UISETP.NE.AND.EX UP0, UPT, UR5, URZ, UPT, UP0 ;  /* 0x000000ff0500728c */ /* 0x000fd2000bf05300 */
[----:B------:R-:W-:Y:S05]  /*88a0*/  BRA.U UP0, `(.L_x_128) ;  /* 0x00000001000c7547 */ /* 0x000fea000b800000 */
[----:B------:R-:W-:-:S13]  /*88b0*/  FSETP.NEU.AND P0, PT, R39, RZ, PT ;  /* 0x000000ff2700720b */ /* 0x000fda0003f0d000 */
[----:B------:R-:W-:Y:S05]  /*88c0*/  @!P0 EXIT ;  /* 0x000000000000894d */ /* 0x000fea0003800000 */
[----:B------:R-:W-:Y:S05]  /*88d0*/  BRA `(.L_x_127) ;  /* 0x00000000002c7947 */ /* 0x000fea0003800000 */
.L_x_128:
[----:B------:R-:W-:Y:S01]  /*88e0*/  ISETP.NE.AND P0, PT, R83, RZ, PT ;  /* 0x000000ff5300720c */ /* 0x000fe20003f05270 */
[----:B------:R-:W-:-:S12]  /*88f0*/  BSSY.RECONVERGENT B0, `(.L_x_127) ;  /* 0x0000009000007945 */ /* 0x000fd80003800200 */
[----:B------:R-:W-:Y:S05]  /*8900*/  @P0 BRA `(.L_x_129) ;  /* 0x0000000000140947 */ /* 0x000fea0003800000 */
[----:B------:R-:W2:Y:S02]  /*8910*/  LDCU.64 UR4, c[0x0][0x888] ;  /* 0x00011100ff0477ac */ /* 0x000ea40008000a00 */
[----:B--2---:R-:W-:-:S04]  /*8920*/  ISETP.NE.U32.AND P0, PT, RZ, UR4, PT ;  /* 0x00000004ff007c0c */ /* 0x004fc8000bf05070 */
[----:B------:R-:W-:-:S13]  /*8930*/  ISETP.NE.AND.EX P0, PT, RZ, UR5, PT, P0 ;  /* 0x00000005ff007c0c */ /* 0x000fda000bf05300 */
[----:B------:R-:W-:Y:S05]  /*8940*/  @!P0 EXIT ;  /* 0x000000000000894d */ /* 0x000fea0003800000 */
[----:B------:R-:W-:Y:S05]  /*8950*/  BRA `(.L_x_130) ;  /* 0x0000000000087947 */ /* 0x000fea0003800000 */
.L_x_129:
[----:B------:R-:W-:-:S13]  /*8960*/  FSETP.NEU.AND P0, PT, R39, RZ, PT ;  /* 0x000000ff2700720b */ /* 0x000fda0003f0d000 */
[----:B------:R-:W-:Y:S05]  /*8970*/  @!P0 EXIT ;  /* 0x000000000000894d */ /* 0x000fea0003800000 */
.L_x_130:
[----:B------:R-:W-:Y:S05]  /*8980*/  BSYNC.RECONVERGENT B0 ;  /* 0x0000000000007941 */ /* 0x000fea0003800200 */
.L_x_127:
[----:B------:R-:W2:Y:S01]  /*8990*/  S2UR UR5, SR_CgaCtaId ;  /* 0x00000000000579c3 */ /* 0x000ea20000008800 */
[----:B------:R-:W-:Y:S01]  /*89a0*/  ULEA UR4, UR45, UR44, 0x3 ;  /* 0x0000002c2d047291 */ /* 0x000fe2000f8e18ff */
[----:B------:R-:W-:-:S04]  /*89b0*/  DEPBAR.LE SB0, 0x0 ;  /* 0x000080000000791a */ /* 0x000fc80000000000 */
[----:B------:R-:W-:-:S04]  /*89c0*/  UIADD3 UR4, UPT, UPT, UR4, 0x78, URZ ;  /* 0x0000007804047890 */ /* 0x000fc8000fffe0ff */
[----:B--2---:R-:W-:-:S09]  /*89d0*/  UPRMT UR4, UR5, 0x654, UR4 ;  /* 0x0000065405047896 */ /* 0x004fd20008000004 */
[----:B------:R-:W-:Y:S01]  /*89e0*/  SYNCS.ARRIVE.TRANS64.RED.A1T0 RZ, [UR4], RZ ;  /* 0x000000ffffff79a7 */ /* 0x000fe20008100404 */
[----:B------:R-:W-:Y:S05]  /*89f0*/  EXIT ;  /* 0x000000000000794d */ /* 0x000fea0003800000 */
.L_x_24:
[----:B--2---:R2:W3:Y:S02]  /*8a00*/  SYNCS.PHASECHK.TRANS64.TRYWAIT P0, [R0+URZ+0x110], R3 ;  /* 0x00011003000075a7 */ /* 0x0044e400080011ff */
[----:B---3--:R-:W-:Y:S05]  /*8a10*/  @!P0 NANOSLEEP.SYNCS 0x989680 ;  /* 0x009896800000895d */ /* 0x008fea0003900000 */
[----:B------:R-:W3:Y:S02]  /*8a20*/  @!P0 SYNCS.PHASECHK.TRANS64 P0, [R0+URZ+0x110], R3 ;  /* 0x00011003000085a7 */ /* 0x000ee400080010ff */
[----:B---3--:R-:W-:Y:S05]  /*8a30*/  @!P0 BRA `(.L_x_24) ;  /* 0xfffffffc00f08947 */ /* 0x008fea000383ffff */
[----:B------:R-:W-:Y:S05]  /*8a40*/  BRA `(.L_x_131) ;  /* 0xffffff8c00b47947 */ /* 0x000fea000383ffff */
.L_x_27:
[----:B--2---:R-:W-:Y:S07]  /*8a50*/  MOV R0, UR33 ;  /* 0x0000002100007c02 */ /* 0x004fee0008000f00 */
.L_x_132:
[----:B--2---:R2:W3:Y:S02]  /*8a60*/  SYNCS.PHASECHK.TRANS64.TRYWAIT P0, [R0+URZ+0x30], R3 ;  /* 0x00003003000075a7 */ /* 0x0044e400080011ff */
[----:B---3--:R-:W-:Y:S05]  /*8a70*/  @!P0 NANOSLEEP.SYNCS 0x989680 ;  /* 0x009896800000895d */ /* 0x008fea0003900000 */
[----:B------:R-:W3:Y:S02]  /*8a80*/  @!P0 SYNCS.PHASECHK.TRANS64 P0, [R0+URZ+0x30], R3 ;  /* 0x00003003000085a7 */ /* 0x000ee400080010ff */
[----:B---3--:R-:W-:Y:S05]  /*8a90*/  @!P0 BRA `(.L_x_132) ;  /* 0xfffffffc00f08947 */ /* 0x008fea000383ffff */
[----:B------:R-:W-:Y:S05]  /*8aa0*/  BRA `(.L_x_26) ;  /* 0xffffff8c00f47947 */ /* 0x000fea000383ffff */
.L_x_34:
[----:B-1----:R-:W-:Y:S07]  /*8ab0*/  MOV R0, UR9 ;  /* 0x0000000900007c02 */ /* 0x002fee0008000f00 */
.L_x_133:
[----:B-1----:R1:W2:Y:S02]  /*8ac0*/  SYNCS.PHASECHK.TRANS64.TRYWAIT P0, [R0+URZ+0x30], R3 ;  /* 0x00003003000075a7 */ /* 0x0022a400080011ff */
[----:B--2---:R-:W-:Y:S05]  /*8ad0*/  @!P0 NANOSLEEP.SYNCS 0x989680 ;  /* 0x009896800000895d */ /* 0x004fea0003900000 */
[----:B------:R-:W2:Y:S02]  /*8ae0*/  @!P0 SYNCS.PHASECHK.TRANS64 P0, [R0+URZ+0x30], R3 ;  /* 0x00003003000085a7 */ /* 0x000ea400080010ff */
[----:B--2---:R-:W-:Y:S05]  /*8af0*/  @!P0 BRA `(.L_x_133) ;  /* 0xfffffffc00f08947 */ /* 0x004fea000383ffff */
[----:B------:R-:W-:Y:S05]  /*8b00*/  BRA `(.L_x_33) ;  /* 0xffffff9000b47947 */ /* 0x000fea000383ffff */
.L_x_39:
[----:B-1----:R1:W2:Y:S02]  /*8b10*/  SYNCS.PHASECHK.TRANS64.TRYWAIT P0, [R3+URZ+0xa0], R0 ;  /* 0x0000a000030075a7 */ /* 0x0022a400080011ff */
[----:B--2---:R-:W-:Y:S05]  /*8b20*/  @!P0 NANOSLEEP.SYNCS 0x989680 ;  /* 0x009896800000895d */ /* 0x004fea0003900000 */
[----:B------:R-:W2:Y:S02]  /*8b30*/  @!P0 SYNCS.PHASECHK.TRANS64 P0, [R3+URZ+0xa0], R0 ;  /* 0x0000a000030085a7 */ /* 0x000ea400080010ff */
[----:B--2---:R-:W-:Y:S05]  /*8b40*/  @!P0 BRA `(.L_x_39) ;  /* 0xfffffffc00f08947 */ /* 0x004fea000383ffff */
[----:B------:R-:W-:Y:S05]  /*8b50*/  BRA `(.L_x_134) ;  /* 0xffffff9400547947 */ /* 0x000fea000383ffff */
.L_x_43:
[----:B-1----:R-:W-:-:S07]  /*8b60*/  MOV R0, UR4 ;  /* 0x0000000400007c02 */ /* 0x002fce0008000f00 */
.L_x_135:
[----:B-1----:R1:W2:Y:S02]  /*8b70*/  SYNCS.PHASECHK.TRANS64.TRYWAIT P0, [R0+URZ], R3 ;  /* 0x00000003000075a7 */ /* 0x0022a400080011ff */
[----:B--2---:R-:W-:Y:S05]  /*8b80*/  @!P0 NANOSLEEP.SYNCS 0x989680 ;  /* 0x009896800000895d */ /* 0x004fea0003900000 */
[----:B------:R-:W2:Y:S02]  /*8b90*/  @!P0 SYNCS.PHASECHK.TRANS64 P0, [R0+URZ], R3 ;  /* 0x00000003000085a7 */ /* 0x000ea400080010ff */
[----:B--2---:R-:W-:Y:S05]  /*8ba0*/  @!P0 BRA `(.L_x_135) ;  /* 0xfffffffc00f08947 */ /* 0x004fea000383ffff */
[----:B------:R-:W-:Y:S05]  /*8bb0*/  BRA `(.L_x_136) ;  /* 0xffffff9800fc7947 */ /* 0x000fea000383ffff */
.L_x_44:
[----:B------:R-:W-:-:S07]  /*8bc0*/  MOV R0, UR5 ;  /* 0x0000000500007c02 */ /* 0x000fce0008000f00 */
.L_x_137:
[----:B-1----:R1:W2:Y:S02]  /*8bd0*/  SYNCS.PHASECHK.TRANS64.TRYWAIT P0, [R0+URZ], R3 ;  /* 0x00000003000075a7 */ /* 0x0022a400080011ff */
[----:B--2---:R-:W-:Y:S05]  /*8be0*/  @!P0 NANOSLEEP.SYNCS 0x989680 ;  /* 0x009896800000895d */ /* 0x004fea0003900000 */
[----:B------:R-:W2:Y:S02]  /*8bf0*/  @!P0 SYNCS.PHASECHK.TRANS64 P0, [R0+URZ], R3 ;  /* 0x00000003000085a7 */ /* 0x000ea400080010ff */
[----:B--2---:R-:W-:Y:S05]  /*8c00*/  @!P0 BRA `(.L_x_137) ;  /* 0xfffffffc00f08947 */ /* 0x004fea000383ffff */
[----:B------:R-:W-:Y:S05]  /*8c10*/  BRA `(.L_x_138) ;  /* 0xffffff9c00087947 */ /* 0x000fea000383ffff */
.L_x_45:
[----:B------:R-:W-:-:S07]  /*8c20*/  MOV R0, UR5 ;  /* 0x0000000500007c02 */ /* 0x000fce0008000f00 */
.L_x_139:
[----:B-1----:R1:W2:Y:S02]  /*8c30*/  SYNCS.PHASECHK.TRANS64.TRYWAIT P0, [R0+URZ], R3 ;  /* 0x00000003000075a7 */ /* 0x0022a400080011ff */
[----:B--2---:R-:W-:Y:S05]  /*8c40*/  @!P0 NANOSLEEP.SYNCS 0x989680 ;  /* 0x009896800000895d */ /* 0x004fea0003900000 */
[----:B------:R-:W2:Y:S02]  /*8c50*/  @!P0 SYNCS.PHASECHK.TRANS64 P0, [R0+URZ], R3 ;  /* 0x00000003000085a7 */ /* 0x000ea400080010ff */
[----:B--2---:R-:W-:Y:S05]  /*8c60*/  @!P0 BRA `(.L_x_139) ;  /* 0xfffffffc00f08947 */ /* 0x004fea000383ffff */
[----:B------:R-:W-:Y:S05]  /*8c70*/  BRA `(.L_x_140) ;  /* 0xffffff9c00147947 */ /* 0x000fea000383ffff */
.L_x_46:
[----:B------:R-:W-:-:S07]  /*8c80*/  MOV R0, UR5 ;  /* 0x0000000500007c02 */ /* 0x000fce0008000f00 */
.L_x_141:
[----:B-1----:R1:W2:Y:S02]  /*8c90*/  SYNCS.PHASECHK.TRANS64.TRYWAIT P0, [R0+URZ], R3 ;  /* 0x00000003000075a7 */ /* 0x0022a400080011ff */
[----:B--2---:R-:W-:Y:S05]  /*8ca0*/  @!P0 NANOSLEEP.SYNCS 0x989680 ;  /* 0x009896800000895d */ /* 0x004fea0003900000 */
[----:B------:R-:W2:Y:S02]  /*8cb0*/  @!P0 SYNCS.PHASECHK.TRANS64 P0, [R0+URZ], R3 ;  /* 0x00000003000085a7 */ /* 0x000ea400080010ff */
[----:B--2---:R-:W-:Y:S05]  /*8cc0*/  @!P0 BRA `(.L_x_141) ;  /* 0xfffffffc00f08947 */ /* 0x004fea000383ffff */
[----:B------:R-:W-:Y:S05]  /*8cd0*/  BRA `(.L_x_142) ;  /* 0xffffff9c00207947 */ /* 0x000fea000383ffff */
.L_x_47:
[----:B------:R-:W-:-:S07]  /*8ce0*/  MOV R0, UR5 ;  /* 0x0000000500007c02 */ /* 0x000fce0008000f00 */
.L_x_143:
[----:B-1----:R1:W2:Y:S02]  /*8cf0*/  SYNCS.PHASECHK.TRANS64.TRYWAIT P0, [R0+URZ], R3 ;  /* 0x00000003000075a7 */ /* 0x0022a400080011ff */
[----:B--2---:R-:W-:Y:S05]  /*8d00*/  @!P0 NANOSLEEP.SYNCS 0x989680 ;  /* 0x009896800000895d */ /* 0x004fea0003900000 */
[----:B------:R-:W2:Y:S02]  /*8d10*/  @!P0 SYNCS.PHASECHK.TRANS64 P0, [R0+URZ], R3 ;  /* 0x00000003000085a7 */ /* 0x000ea400080010ff */
[----:B--2---:R-:W-:Y:S05]  /*8d20*/  @!P0 BRA `(.L_x_143) ;  /* 0xfffffffc00f08947 */ /* 0x004fea000383ffff */
[----:B------:R-:W-:Y:S05]  /*8d30*/  BRA `(.L_x_144) ;  /* 0xffffff9c002c7947 */ /* 0x000fea000383ffff */
.L_x_50:
[----:B-1----:R1:W2:Y:S02]  /*8d40*/  SYNCS.PHASECHK.TRANS64.TRYWAIT P0, [R2+URZ+0x100], R5 ;  /* 0x00010005020075a7 */ /* 0x0022a400080011ff */
[----:B--2---:R-:W-:Y:S05]  /*8d50*/  @!P0 NANOSLEEP.SYNCS 0x989680 ;  /* 0x009896800000895d */ /* 0x004fea0003900000 */
[----:B------:R-:W2:Y:S02]  /*8d60*/  @!P0 SYNCS.PHASECHK.TRANS64 P0, [R2+URZ+0x100], R5 ;  /* 0x00010005020085a7 */ /* 0x000ea400080010ff */
[----:B--2---:R-:W-:Y:S05]  /*8d70*/  @!P0 BRA `(.L_x_50) ;  /* 0xfffffffc00f08947 */ /* 0x004fea000383ffff */
[----:B------:R-:W-:Y:S05]  /*8d80*/  BRA `(.L_x_145) ;  /* 0xffffff9c00907947 */ /* 0x000fea000383ffff */
.L_x_51:
[----:B------:R-:W-:-:S07]  /*8d90*/  MOV R2, UR4 ;  /* 0x0000000400027c02 */ /* 0x000fce0008000f00 */
.L_x_146:
[----:B-1----:R1:W2:Y:S02]  /*8da0*/  SYNCS.PHASECHK.TRANS64.TRYWAIT P0, [R2+URZ+0xb0], R5 ;  /* 0x0000b005020075a7 */ /* 0x0022a400080011ff */
[----:B--2---:R-:W-:Y:S05]  /*8db0*/  @!P0 NANOSLEEP.SYNCS 0x989680 ;  /* 0x009896800000895d */ /* 0x004fea0003900000 */
[----:B------:R-:W2:Y:S02]  /*8dc0*/  @!P0 SYNCS.PHASECHK.TRANS64 P0, [R2+URZ+0xb0], R5 ;  /* 0x0000b005020085a7 */ /* 0x000ea400080010ff */
[----:B--2---:R-:W-:Y:S05]  /*8dd0*/  @!P0 BRA `(.L_x_146) ;  /* 0xfffffffc00f08947 */ /* 0x004fea000383ffff */
[----:B------:R-:W-:Y:S05]  /*8de0*/  BRA `(.L_x_147) ;  /* 0xffffff9c00a07947 */ /* 0x000fea000383ffff */
.L_x_52:
[----:B-1----:R1:W2:Y:S02]  /*8df0*/  SYNCS.PHASECHK.TRANS64.TRYWAIT P1, [R2+URZ+0xa0], R5 ;  /* 0x0000a005020075a7 */ /* 0x0022a400080211ff */
[----:B--2---:R-:W-:Y:S05]  /*8e00*/  @!P1 NANOSLEEP.SYNCS 0x989680 ;  /* 0x009896800000995d */ /* 0x004fea0003900000 */
[----:B------:R-:W2:Y:S02]  /*8e10*/  @!P1 SYNCS.PHASECHK.TRANS64 P1, [R2+URZ+0xa0], R5 ;  /* 0x0000a005020095a7 */ /* 0x000ea400080210ff */
[----:B--2---:R-:W-:Y:S05]  /*8e20*/  @!P1 BRA `(.L_x_52) ;  /* 0xfffffffc00f09947 */ /* 0x004fea000383ffff */
[----:B------:R-:W-:Y:S05]  /*8e30*/  BRA `(.L_x_148) ;  /* 0xffffff9c00d07947 */ /* 0x000fea000383ffff */
.L_x_55:
[----:B------:R-:W-:-:S07]  /*8e40*/  MOV R0, UR4 ;  /* 0x0000000400007c02 */ /* 0x000fce0008000f00 */
.L_x_149:
[----:B-1----:R1:W2:Y:S02]  /*8e50*/  SYNCS.PHASECHK.TRANS64.TRYWAIT P0, [R0+URZ+0xb0], R3 ;  /* 0x0000b003000075a7 */ /* 0x0022a400080011ff */
[----:B--2---:R-:W-:Y:S05]  /*8e60*/  @!P0 NANOSLEEP.SYNCS 0x989680 ;  /* 0x009896800000895d */ /* 0x004fea0003900000 */
[----:B------:R-:W2:Y:S02]  /*8e70*/  @!P0 SYNCS.PHASECHK.TRANS64 P0, [R0+URZ+0xb0], R3 ;  /* 0x0000b003000085a7 */ /* 0x000ea400080010ff */
[----:B--2---:R-:W-:Y:S05]  /*8e80*/  @!P0 BRA `(.L_x_149) ;  /* 0xfffffffc00f08947 */ /* 0x004fea000383ffff */
[----:B------:R-:W-:Y:S05]  /*8e90*/  BRA `(.L_x_54) ;  /* 0xffffffa000247947 */ /* 0x000fea000383ffff */
.L_x_62:
[----:B-1----:R1:W2:Y:S02]  /*8ea0*/  SYNCS.PHASECHK.TRANS64.TRYWAIT P1, [R0+URZ+0xa0], R5 ;  /* 0x0000a005000075a7 */ /* 0x0022a400080211ff */
[----:B--2---:R-:W-:Y:S05]  /*8eb0*/  @!P1 NANOSLEEP.SYNCS 0x989680 ;  /* 0x009896800000995d */ /* 0x004fea0003900000 */
[----:B------:R-:W2:Y:S02]  /*8ec0*/  @!P1 SYNCS.PHASECHK.TRANS64 P1, [R0+URZ+0xa0], R5 ;  /* 0x0000a005000095a7 */ /* 0x000ea400080210ff */
[----:B--2---:R-:W-:Y:S05]  /*8ed0*/  @!P1 BRA `(.L_x_62) ;  /* 0xfffffffc00f09947 */ /* 0x004fea000383ffff */
[----:B------:R-:W-:Y:S05]  /*8ee0*/  BRA `(.L_x_150) ;  /* 0xffffffa4009c7947 */ /* 0x000fea000383ffff */
.L_x_63:
[----:B------:R-:W-:-:S07]  /*8ef0*/  MOV R3, UR31 ;  /* 0x0000001f00037c02 */ /* 0x000fce0008000f00 */
.L_x_151:
[----:B-1----:R1:W2:Y:S02]  /*8f00*/  SYNCS.PHASECHK.TRANS64.TRYWAIT P0, [R3+URZ+0xe0], R0 ;  /* 0x0000e000030075a7 */ /* 0x0022a400080011ff */
[----:B--2---:R-:W-:Y:S05]  /*8f10*/  @!P0 NANOSLEEP.SYNCS 0x989680 ;  /* 0x009896800000895d */ /* 0x004fea0003900000 */
[----:B------:R-:W2:Y:S02]  /*8f20*/  @!P0 SYNCS.PHASECHK.TRANS64 P0, [R3+URZ+0xe0], R0 ;  /* 0x0000e000030085a7 */ /* 0x000ea400080010ff */
[----:B--2---:R-:W-:Y:S05]  /*8f30*/  @!P0 BRA `(.L_x_151) ;  /* 0xfffffffc00f08947 */ /* 0x004fea000383ffff */
[----:B------:R-:W-:Y:S05]  /*8f40*/  BRA `(.L_x_152) ;  /* 0xffffffa400e87947 */ /* 0x000fea000383ffff */
.L_x_66:
[----:B------:R-:W-:Y:S07]  /*8f50*/  MOV R0, UR7 ;  /* 0x0000000700007c02 */ /* 0x000fee0008000f00 */
.L_x_153:
[----:B-1----:R1:W2:Y:S02]  /*8f60*/  SYNCS.PHASECHK.TRANS64.TRYWAIT P0, [R0+URZ], R3 ;  /* 0x00000003000075a7 */ /* 0x0022a400080011ff */
[----:B--2---:R-:W-:Y:S05]  /*8f70*/  @!P0 NANOSLEEP.SYNCS 0x989680 ;  /* 0x009896800000895d */ /* 0x004fea0003900000 */
[----:B------:R-:W2:Y:S02]  /*8f80*/  @!P0 SYNCS.PHASECHK.TRANS64 P0, [R0+URZ], R3 ;  /* 0x00000003000085a7 */ /* 0x000ea400080010ff */
[----:B--2---:R-:W-:Y:S05]  /*8f90*/  @!P0 BRA `(.L_x_153) ;  /* 0xfffffffc00f08947 */ /* 0x004fea000383ffff */
[----:B------:R-:W-:Y:S05]  /*8fa0*/  BRA `(.L_x_65) ;  /* 0xffffffa800047947 */ /* 0x000fea000383ffff */
.L_x_69:
[----:B------:R-:W-:-:S07]  /*8fb0*/  MOV R0, UR4 ;  /* 0x0000000400007c02 */ /* 0x000fce0008000f00 */
.L_x_154:
[----:B--2---:R2:W4:Y:S02]  /*8fc0*/  SYNCS.PHASECHK.TRANS64.TRYWAIT P0, [R0+URZ], R3 ;  /* 0x00000003000075a7 */ /* 0x00452400080011ff */
[----:B----4-:R-:W-:Y:S05]  /*8fd0*/  @!P0 NANOSLEEP.SYNCS 0x989680 ;  /* 0x009896800000895d */ /* 0x010fea0003900000 */
[----:B------:R-:W4:Y:S02]  /*8fe0*/  @!P0 SYNCS.PHASECHK.TRANS64 P0, [R0+URZ], R3 ;  /* 0x00000003000085a7 */ /* 0x000f2400080010ff */
[----:B----4-:R-:W-:Y:S05]  /*8ff0*/  @!P0 BRA `(.L_x_154) ;  /* 0xfffffffc00f08947 */ /* 0x010fea000383ffff */
[----:B------:R-:W-:Y:S05]  /*9000*/  BRA `(.L_x_155) ;  /* 0xffffffa800e07947 */ /* 0x000fea000383ffff */
.L_x_70:
[----:B------:R-:W-:-:S07]  /*9010*/  MOV R0, UR5 ;  /* 0x0000000500007c02 */ /* 0x000fce0008000f00 */
.L_x_156:
[----:B-1----:R1:W2:Y:S02]  /*9020*/  SYNCS.PHASECHK.TRANS64.TRYWAIT P0, [R0+URZ], R3 ;  /* 0x00000003000075a7 */ /* 0x0022a400080011ff */
[----:B--2---:R-:W-:Y:S05]  /*9030*/  @!P0 NANOSLEEP.SYNCS 0x989680 ;  /* 0x009896800000895d */ /* 0x004fea0003900000 */
[----:B------:R-:W2:Y:S02]  /*9040*/  @!P0 SYNCS.PHASECHK.TRANS64 P0, [R0+URZ], R3 ;  /* 0x00000003000085a7 */ /* 0x000ea400080010ff */
[----:B--2---:R-:W-:Y:S05]  /*9050*/  @!P0 BRA `(.L_x_156) ;  /* 0xfffffffc00f08947 */ /* 0x004fea000383ffff */
[----:B------:R-:W-:Y:S05]  /*9060*/  BRA `(.L_x_157) ;  /* 0xffffffa800ec7947 */ /* 0x000fea000383ffff */
.L_x_71:
[----:B------:R-:W-:-:S07]  /*9070*/  MOV R0, UR5 ;  /* 0x0000000500007c02 */ /* 0x000fce0008000f00 */
.L_x_158:
[----:B-1----:R1:W2:Y:S02]  /*9080*/  SYNCS.PHASECHK.TRANS64.TRYWAIT P0, [R0+URZ], R3 ;  /* 0x00000003000075a7 */ /* 0x0022a400080011ff */
[----:B--2---:R-:W-:Y:S05]  /*9090*/  @!P0 NANOSLEEP.SYNCS 0x989680 ;  /* 0x009896800000895d */ /* 0x004fea0003900000 */
[----:B------:R-:W2:Y:S02]  /*90a0*/  @!P0 SYNCS.PHASECHK.TRANS64 P0, [R0+URZ], R3 ;  /* 0x00000003000085a7 */ /* 0x000ea400080010ff */
[----:B--2---:R-:W-:Y:S05]  /*90b0*/  @!P0 BRA `(.L_x_158) ;  /* 0xfffffffc00f08947 */ /* 0x004fea000383ffff */
[----:B------:R-:W-:Y:S05]  /*90c0*/  BRA `(.L_x_159) ;  /* 0xffffffa800f87947 */ /* 0x000fea000383ffff */
.L_x_72:
[----:B------:R-:W-:-:S07]  /*90d0*/  MOV R0, UR4 ;  /* 0x0000000400007c02 */ /* 0x000fce0008000f00 */
.L_x_160:
[----:B-1----:R1:W2:Y:S02]  /*90e0*/  SYNCS.PHASECHK.TRANS64.TRYWAIT P0, [R0+URZ], R3 ;  /* 0x00000003000075a7 */ /* 0x0022a400080011ff */
[----:B--2---:R-:W-:Y:S05]  /*90f0*/  @!P0 NANOSLEEP.SYNCS 0x989680 ;  /* 0x009896800000895d */ /* 0x004fea0003900000 */
[----:B------:R-:W2:Y:S02]  /*9100*/  @!P0 SYNCS.PHASECHK.TRANS64 P0, [R0+URZ], R3 ;  /* 0x00000003000085a7 */ /* 0x000ea400080010ff */
[----:B--2---:R-:W-:Y:S05]  /*9110*/  @!P0 BRA `(.L_x_160) ;  /* 0xfffffffc00f08947 */ /* 0x004fea000383ffff */
[----:B------:R-:W-:Y:S05]  /*9120*/  BRA `(.L_x_161) ;  /* 0xffffffac00047947 */ /* 0x000fea000383ffff */
.L_x_77:
[----:B-1----:R1:W3:Y:S02]  /*9130*/  SYNCS.PHASECHK.TRANS64.TRYWAIT P0, [R8+URZ+0xa0], R5 ;  /* 0x0000a005080075a7 */ /* 0x0022e400080011ff */
[----:B---3--:R-:W-:Y:S05]  /*9140*/  @!P0 NANOSLEEP.SYNCS 0x989680 ;  /* 0x009896800000895d */ /* 0x008fea0003900000 */
[----:B------:R-:W3:Y:S02]  /*9150*/  @!P0 SYNCS.PHASECHK.TRANS64 P0, [R8+URZ+0xa0], R5 ;  /* 0x0000a005080085a7 */ /* 0x000ee400080010ff */
[----:B---3--:R-:W-:Y:S05]  /*9160*/  @!P0 BRA `(.L_x_77) ;  /* 0xfffffffc00f08947 */ /* 0x008fea000383ffff */
[----:B------:R-:W-:Y:S05]  /*9170*/  BRA `(.L_x_162) ;  /* 0xffffffb000407947 */ /* 0x000fea000383ffff */
.L_x_80:
[----:B------:R-:W-:Y:S07]  /*9180*/  MOV R0, UR21 ;  /* 0x0000001500007c02 */ /* 0x000fee0008000f00 */
.L_x_163:
[----:B-1----:R1:W3:Y:S02]  /*9190*/  SYNCS.PHASECHK.TRANS64.TRYWAIT P1, [R0+URZ+0x98], R5 ;  /* 0x00009805000075a7 */ /* 0x0022e400080211ff */
[----:B---3--:R-:W-:Y:S05]  /*91a0*/  @!P1 NANOSLEEP.SYNCS 0x989680 ;  /* 0x009896800000995d */ /* 0x008fea0003900000 */
[----:B------:R-:W3:Y:S02]  /*91b0*/  @!P1 SYNCS.PHASECHK.TRANS64 P1, [R0+URZ+0x98], R5 ;  /* 0x00009805000095a7 */ /* 0x000ee400080210ff */
[----:B---3--:R-:W-:Y:S05]  /*91c0*/  @!P1 BRA `(.L_x_163) ;  /* 0xfffffffc00f09947 */ /* 0x008fea000383ffff */
[----:B------:R-:W-:Y:S05]  /*91d0*/  BRA `(.L_x_79) ;  /* 0xffffffb400bc7947 */ /* 0x000fea000383ffff */
.L_x_83:
[----:B-1----:R-:W-:Y:S07]  /*91e0*/  MOV R5, UR21 ;  /* 0x0000001500057c02 */ /* 0x002fee0008000f00 */
.L_x_164:
[----:B-1----:R1:W3:Y:S02]  /*91f0*/  SYNCS.PHASECHK.TRANS64.TRYWAIT P0, [R5+URZ+0x78], R4 ;  /* 0x00007804050075a7 */ /* 0x0022e400080011ff */
[----:B---3--:R-:W-:Y:S05]  /*9200*/  @!P0 NANOSLEEP.SYNCS 0x989680 ;  /* 0x009896800000895d */ /* 0x008fea0003900000 */
[----:B------:R-:W3:Y:S02]  /*9210*/  @!P0 SYNCS.PHASECHK.TRANS64 P0, [R5+URZ+0x78], R4 ;  /* 0x00007804050085a7 */ /* 0x000ee400080010ff */
[----:B---3--:R-:W-:Y:S05]  /*9220*/  @!P0 BRA `(.L_x_164) ;  /* 0xfffffffc00f08947 */ /* 0x008fea000383ffff */
[----:B------:R-:W-:Y:S05]  /*9230*/  BRA `(.L_x_165) ;  /* 0xffffffb800147947 */ /* 0x000fea000383ffff */
.L_x_84:
[----:B------:R-:W-:Y:S07]  /*9240*/  MOV R5, UR21 ;  /* 0x0000001500057c02 */ /* 0x000fee0008000f00 */
.L_x_166:
[----:B-1----:R1:W3:Y:S02]  /*9250*/  SYNCS.PHASECHK.TRANS64.TRYWAIT P0, [R5+URZ+0x80], R4 ;  /* 0x00008004050075a7 */ /* 0x0022e400080011ff */
[----:B---3--:R-:W-:Y:S05]  /*9260*/  @!P0 NANOSLEEP.SYNCS 0x989680 ;  /* 0x009896800000895d */ /* 0x008fea0003900000 */
[----:B------:R-:W3:Y:S02]  /*9270*/  @!P0 SYNCS.PHASECHK.TRANS64 P0, [R5+URZ+0x80], R4 ;  /* 0x00008004050085a7 */ /* 0x000ee400080010ff */
[----:B---3--:R-:W-:Y:S05]  /*9280*/  @!P0 BRA `(.L_x_166) ;  /* 0xfffffffc00f08947 */ /* 0x008fea000383ffff */
[----:B------:R-:W-:Y:S05]  /*9290*/  BRA `(.L_x_167) ;  /* 0xffffffb800507947 */ /* 0x000fea000383ffff */
.L_x_85:
[----:B-1----:R-:W-:Y:S07]  /*92a0*/  MOV R5, UR21 ;  /* 0x0000001500057c02 */ /* 0x002fee0008000f00 */
.L_x_168:
[----:B-1----:R1:W3:Y:S02]  /*92b0*/  SYNCS.PHASECHK.TRANS64.TRYWAIT P0, [R5+URZ+0x88], R4 ;  /* 0x00008804050075a7 */ /* 0x0022e400080011ff */
[----:B---3--:R-:W-:Y:S05]  /*92c0*/  @!P0 NANOSLEEP.SYNCS 0x989680 ;  /* 0x009896800000895d */ /* 0x008fea0003900000 */
[----:B------:R-:W3:Y:S02]  /*92d0*/  @!P0 SYNCS.PHASECHK.TRANS64 P0, [R5+URZ+0x88], R4 ;  /* 0x00008804050085a7 */ /* 0x000ee400080010ff */
[----:B---3--:R-:W-:Y:S05]  /*92e0*/  @!P0 BRA `(.L_x_168) ;  /* 0xfffffffc00f08947 */ /* 0x008fea000383ffff */
[----:B------:R-:W-:Y:S05]  /*92f0*/  BRA `(.L_x_169) ;  /* 0xffffffb800987947 */ /* 0x000fea000383ffff */
.L_x_87:
[----:B------:R-:W-:-:S07]  /*9300*/  MOV R0, UR21 ;  /* 0x0000001500007c02 */ /* 0x000fce0008000f00 */
.L_x_170:
[----:B-1----:R1:W3:Y:S02]  /*9310*/  SYNCS.PHASECHK.TRANS64.TRYWAIT P0, [R0+URZ+0x78], R3 ;  /* 0x00007803000075a7 */ /* 0x0022e400080011ff */
[----:B---3--:R-:W-:Y:S05]  /*9320*/  @!P0 NANOSLEEP.SYNCS 0x989680 ;  /* 0x009896800000895d */ /* 0x008fea0003900000 */
[----:B------:R-:W3:Y:S02]  /*9330*/  @!P0 SYNCS.PHASECHK.TRANS64 P0, [R0+URZ+0x78], R3 ;  /* 0x00007803000085a7 */ /* 0x000ee400080010ff */
[----:B---3--:R-:W-:Y:S05]  /*9340*/  @!P0 BRA `(.L_x_170) ;  /* 0xfffffffc00f08947 */ /* 0x008fea000383ffff */
[----:B------:R-:W-:Y:S05]  /*9350*/  BRA `(.L_x_171) ;  /* 0xffffffbc000c7947 */ /* 0x000fea000383ffff */
.L_x_88:
[----:B-1----:R-:W-:-:S07]  /*9360*/  MOV R0, UR21 ;  /* 0x0000001500007c02 */ /* 0x002fce0008000f00 */
.L_x_172:
[----:B-1----:R1:W3:Y:S02]  /*9370*/  SYNCS.PHASECHK.TRANS64.TRYWAIT P0, [R0+URZ+0x80], R3 ;  /* 0x00008003000075a7 */ /* 0x0022e400080011ff */
[----:B---3--:R-:W-:Y:S05]  /*9380*/  @!P0 NANOSLEEP.SYNCS 0x989680 ;  /* 0x009896800000895d */ /* 0x008fea0003900000 */
[----:B------:R-:W3:Y:S02]  /*9390*/  @!P0 SYNCS.PHASECHK.TRANS64 P0, [R0+URZ+0x80], R3 ;  /* 0x00008003000085a7 */ /* 0x000ee400080010ff */
[----:B---3--:R-:W-:Y:S05]  /*93a0*/  @!P0 BRA `(.L_x_172) ;  /* 0xfffffffc00f08947 */ /* 0x008fea000383ffff */
[----:B------:R-:W-:Y:S05]  /*93b0*/  BRA `(.L_x_173) ;  /* 0xffffffb800fc7947 */ /* 0x000fea000383ffff */
.L_x_90:
[----:B-1----:R1:W2:Y:S02]  /*93c0*/  SYNCS.PHASECHK.TRANS64.TRYWAIT P0, [R8+URZ+0xa0], R3 ;  /* 0x0000a003080075a7 */ /* 0x0022a400080011ff */
[----:B--2---:R-:W-:Y:S05]  /*93d0*/  @!P0 NANOSLEEP.SYNCS 0x989680 ;  /* 0x009896800000895d */ /* 0x004fea0003900000 */
[----:B------:R-:W2:Y:S02]  /*93e0*/  @!P0 SYNCS.PHASECHK.TRANS64 P0, [R8+URZ+0xa0], R3 ;  /* 0x0000a003080085a7 */ /* 0x000ea400080010ff */
[----:B--2---:R-:W-:Y:S05]  /*93f0*/  @!P0 BRA `(.L_x_90) ;  /* 0xfffffffc00f08947 */ /* 0x004fea000383ffff */
[----:B------:R-:W-:Y:S05]  /*9400*/  BRA `(.L_x_174) ;  /* 0xffffffbc00c87947 */ /* 0x000fea000383ffff */
.L_x_101:
[----:B-1----:R-:W-:Y:S04]  /*9410*/  MOV R3, UR44 ;  /* 0x0000002c00037c02 */ /* 0x002fe80008000f00 */
[----:B------:R1:W2:Y:S03]  /*9420*/  SYNCS.PHASECHK.TRANS64.TRYWAIT P1, [R3+URZ+0x60], R4 ;  /* 0x00006004030075a7 */ /* 0x0002a600080211ff */
[----:B--2---:R-:W-:Y:S05]  /*9430*/  @!P1 NANOSLEEP.SYNCS 0x989680 ;  /* 0x009896800000995d */ /* 0x004fea0003900000 */
[----:B------:R-:W2:Y:S02]  /*9440*/  @!P1 SYNCS.PHASECHK.TRANS64 P1, [R3+URZ+0x60], R4 ;  /* 0x00006004030095a7 */ /* 0x000ea400080210ff */
[----:B--2---:R-:W-:Y:S05]  /*9450*/  @!P1 BRA `(.L_x_101) ;  /* 0xfffffffc00ec9947 */ /* 0x004fea000383ffff */
[----:B------:R-:W-:Y:S05]  /*9460*/  BRA `(.L_x_100) ;  /* 0xffffffcc00587947 */ /* 0x000fea000383ffff */
.L_x_103:
[----:B-1----:R1:W4:Y:S02]  /*9470*/  SYNCS.PHASECHK.TRANS64.TRYWAIT P0, [R95+URZ+0xc0], R0 ;  /* 0x0000c0005f0075a7 */ /* 0x00232400080011ff */
[----:B----4-:R-:W-:Y:S05]  /*9480*/  @!P0 NANOSLEEP.SYNCS 0x989680 ;  /* 0x009896800000895d */ /* 0x010fea0003900000 */
[----:B------:R-:W4:Y:S02]  /*9490*/  @!P0 SYNCS.PHASECHK.TRANS64 P0, [R95+URZ+0xc0], R0 ;  /* 0x0000c0005f0085a7 */ /* 0x000f2400080010ff */
[----:B----4-:R-:W-:Y:S05]  /*94a0*/  @!P0 BRA `(.L_x_103) ;  /* 0xfffffffc00f08947 */ /* 0x010fea000383ffff */
[----:B------:R-:W-:Y:S05]  /*94b0*/  BRA `(.L_x_102) ;  /* 0xffffffcc00847947 */ /* 0x000fea000383ffff */
.L_x_112:
[----:B--2---:R2:W3:Y:S02]  /*94c0*/  SYNCS.PHASECHK.TRANS64.TRYWAIT P0, [R3+URZ+0x60], R0 ;  /* 0x00006000030075a7 */ /* 0x0044e400080011ff */
[----:B---3--:R-:W-:Y:S05]  /*94d0*/  @!P0 NANOSLEEP.SYNCS 0x989680 ;  /* 0x009896800000895d */ /* 0x008fea0003900000 */
[----:B------:R-:W3:Y:S02]  /*94e0*/  @!P0 SYNCS.PHASECHK.TRANS64 P0, [R3+URZ+0x60], R0 ;  /* 0x00006000030085a7 */ /* 0x000ee400080010ff */
[----:B---3--:R-:W-:Y:S05]  /*94f0*/  @!P0 BRA `(.L_x_112) ;  /* 0xfffffffc00f08947 */ /* 0x008fea000383ffff */
[----:B------:R-:W-:Y:S05]  /*9500*/  BRA `(.L_x_111) ;  /* 0xffffffd8006c7947 */ /* 0x000fea000383ffff */
.L_x_121:
[----:B--2---:R2:W3:Y:S02]  /*9510*/  SYNCS.PHASECHK.TRANS64.TRYWAIT P0, [R5+URZ+0x60], R0 ;  /* 0x00006000050075a7 */ /* 0x0044e400080011ff */
[----:B---3--:R-:W-:Y:S05]  /*9520*/  @!P0 NANOSLEEP.SYNCS 0x989680 ;  /* 0x009896800000895d */ /* 0x008fea0003900000 */
[----:B------:R-:W3:Y:S02]  /*9530*/  @!P0 SYNCS.PHASECHK.TRANS64 P0, [R5+URZ+0x60], R0 ;  /* 0x00006000050085a7 */ /* 0x000ee400080010ff */
[----:B---3--:R-:W-:Y:S05]  /*9540*/  @!P0 BRA `(.L_x_121) ;  /* 0xfffffffc00f08947 */ /* 0x008fea000383ffff */
[----:B------:R-:W-:Y:S05]  /*9550*/  BRA `(.L_x_120) ;  /* 0xffffffe4007c7947 */ /* 0x000fea000383ffff */
        .weak           $__internal_0_$__cuda_sm10x_tcgen05_guardrail_trap_col_being_dealloced_not_returned_by_alloc
        .type           $__internal_0_$__cuda_sm10x_tcgen05_guardrail_trap_col_being_dealloced_not_returned_by_alloc,@function
        .size           $__internal_0_$__cuda_sm10x_tcgen05_guardrail_trap_col_being_dealloced_not_returned_by_alloc,($__internal_1_$__cuda_sm10x_tcgen05_guardrail_trap_phase_invalid_during_alloc - $__internal_0_$__cuda_sm10x_tcgen05_guardrail_trap_col_being_dealloced_not_returned_by_alloc)
$__internal_0_$__cuda_sm10x_tcgen05_guardrail_trap_col_being_dealloced_not_returned_by_alloc:
[----:B------:R-:W-:Y:S05]  /*9560*/  BPT.TRAP 0x1 ;  /* 0x000000040000795c */ /* 0x000fea0000300000 */
[----:B------:R-:W-:-:S04]  /*9570*/  HFMA2 R3, -RZ, RZ, 0, 0 ;  /* 0x00000000ff037431 */ /* 0x000fc800000001ff */
[----:B------:R-:W-:Y:S05]  /*9580*/  RET.REL.NODEC R2 `(_ZN7cutlass13device_kernelINS_4gemm6kernel13GemmUniversalIN4cute5tupleIJiiiiEEENS1_10collective13CollectiveMmaINS1_35MainloopSm100TmaUmmaWarpSpecializedILi6ELi2ELi4ENS5_IJNS4_1CILi2EEENSA_ILi1EEESC_EEEEENS5_IJNSA_ILi64EEENSA_ILi192EEESF_EEENS_6half_tENS5_IJlSC_lEEESI_SJ_NS4_8TiledMMAINS4_8MMA_AtomIJNS4_20SM100_MMA_F16BF16_SSISI_SI_fLi64ELi192ELNS4_4UMMA5MajorE0ELSO_0ELNSN_7ScaleInE0ELSP_0EEEEEENS4_6LayoutINS5_IJSC_SC_SC_EEENS5_IJNSA_ILi0EEESU_SU_EEEEENS5_IJNS4_10UnderscoreESX_SX_EEEEENS4_13SM90_TMA_LOADENS4_14ComposedLayoutINS4_7SwizzleILi3ELi4ELi3EEENS4_18smem_ptr_flag_bitsILi16EEENSS_INS5_IJNSA_ILi8EEESF_EEENS5_IJSF_SC_EEEEEEEvNS4_8identityENS4_23SM90_TMA_LOAD_MULTICASTES1A_vS1B_EENS_8epilogue10collective18CollectiveEpilogueINS1E_23Sm100TmaWarpSpecializedILi3ELi2ELi32ELb1ELb0EEEJSH_NS5_IJNSS_ISF_SC_EES1J_EEESI_SJ_SI_SJ_NS1E_6fusion15FusionCallbacksIS1I_NS1L_17LinearCombinationISI_fSI_fLNS_15FloatRoundStyleE2EEESH_S1K_JEEENS4_5SM1004TMEM4LOAD26SM100_TMEM_LOAD_16dp256b8xES10_S1A_NS4_17SM75_U32x4_LDSM_NENS4_14SM90_TMA_STOREES1A_NS4_17SM90_U32x4_STSM_NENS4_39AutoVectorizingCopyWithAssumedAlignmentILi128EEEEEEvvEEEEvNT_6ParamsE) ;  /* 0xffffff68029c7950 */ /* 0x000fea0003c3ffff */
        .weak           $__internal_1_$__cuda_sm10x_tcgen05_guardrail_trap_phase_invalid_during_alloc
        .type           $__internal_1_$__cuda_sm10x_tcgen05_guardrail_trap_phase_invalid_during_alloc,@function
        .size           $__internal_1_$__cuda_sm10x_tcgen05_guardrail_trap_phase_invalid_during_alloc,($__internal_2_$__cuda_sm10x_tcgen05_guardrail_trap_unallocated_columns_being_dealloced - $__internal_1_$__cuda_sm10x_tcgen05_guardrail_trap_phase_invalid_during_alloc)
$__internal_1_$__cuda_sm10x_tcgen05_guardrail_trap_phase_invalid_during_alloc:
[----:B------:R-:W-:Y:S05]  /*9590*/  BPT.TRAP 0x1 ;  /* 0x000000040000795c */ /* 0x000fea0000300000 */
[----:B------:R-:W-:-:S04]  /*95a0*/  MOV R5, 0x0 ;  /* 0x0000000000057802 */ /* 0x000fc80000000f00 */
[----:B------:R-:W-:Y:S05]  /*95b0*/  RET.REL.NODEC R4 `(_ZN7cutlass13device_kernelINS_4gemm6kernel13GemmUniversalIN4cute5tupleIJiiiiEEENS1_10collective13CollectiveMmaINS1_35MainloopSm100TmaUmmaWarpSpecializedILi6ELi2ELi4ENS5_IJNS4_1CILi2EEENSA_ILi1EEESC_EEEEENS5_IJNSA_ILi64EEENSA_ILi192EEESF_EEENS_6half_tENS5_IJlSC_lEEESI_SJ_NS4_8TiledMMAINS4_8MMA_AtomIJNS4_20SM100_MMA_F16BF16_SSISI_SI_fLi64ELi192ELNS4_4UMMA5MajorE0ELSO_0ELNSN_7ScaleInE0ELSP_0EEEEEENS4_6LayoutINS5_IJSC_SC_SC_EEENS5_IJNSA_ILi0EEESU_SU_EEEEENS5_IJNS4_10UnderscoreESX_SX_EEEEENS4_13SM90_TMA_LOADENS4_14ComposedLayoutINS4_7SwizzleILi3ELi4ELi3EEENS4_18smem_ptr_flag_bitsILi16EEENSS_INS5_IJNSA_ILi8EEESF_EEENS5_IJSF_SC_EEEEEEEvNS4_8identityENS4_23SM90_TMA_LOAD_MULTICASTES1A_vS1B_EENS_8epilogue10collective18CollectiveEpilogueINS1E_23Sm100TmaWarpSpecializedILi3ELi2ELi32ELb1ELb0EEEJSH_NS5_IJNSS_ISF_SC_EES1J_EEESI_SJ_SI_SJ_NS1E_6fusion15FusionCallbacksIS1I_NS1L_17LinearCombinationISI_fSI_fLNS_15FloatRoundStyleE2EEESH_S1K_JEEENS4_5SM1004TMEM4LOAD26SM100_TMEM_LOAD_16dp256b8xES10_S1A_NS4_17SM75_U32x4_LDSM_NENS4_14SM90_TMA_STOREES1A_NS4_17SM90_U32x4_STSM_NENS4_39AutoVectorizingCopyWithAssumedAlignmentILi128EEEEEEvvEEEEvNT_6ParamsE) ;  /* 0xffffff6804907950 */ /* 0x000fea0003c3ffff */
        .weak           $__internal_2_$__cuda_sm10x_tcgen05_guardrail_trap_unallocated_columns_being_dealloced
        .type           $__internal_2_$__cuda_sm10x_tcgen05_guardrail_trap_unallocated_columns_being_dealloced,@function
        .size           $__internal_2_$__cuda_sm10x_tcgen05_guardrail_trap_unallocated_columns_being_dealloced,(.L_x_176 - $__internal_2_$__cuda_sm10x_tcgen05_guardrail_trap_unallocated_columns_being_dealloced)
$__internal_2_$__cuda_sm10x_tcgen05_guardrail_trap_unallocated_columns_being_dealloced:
[----:B------:R-:W-:Y:S05]  /*95c0*/  BPT.TRAP 0x1 ;  /* 0x000000040000795c */ /* 0x000fea0000300000 */
[----:B------:R-:W-:-:S04]  /*95d0*/  HFMA2 R3, -RZ, RZ, 0, 0 ;  /* 0x00000000ff037431 */ /* 0x000fc800000001ff */
[----:B------:R-:W-:Y:S05]  /*95e0*/  RET.REL.NODEC R2 `(_ZN7cutlass13device_kernelINS_4gemm6kernel13GemmUniversalIN4cute5tupleIJiiiiEEENS1_10collective13CollectiveMmaINS1_35MainloopSm100TmaUmmaWarpSpecializedILi6ELi2ELi4ENS5_IJNS4_1CILi2EEENSA_ILi1EEESC_EEEEENS5_IJNSA_ILi64EEENSA_ILi192EEESF_EEENS_6half_tENS5_IJlSC_lEEESI_SJ_NS4_8TiledMMAINS4_8MMA_AtomIJNS4_20SM100_MMA_F16BF16_SSISI_SI_fLi64ELi192ELNS4_4UMMA5MajorE0ELSO_0ELNSN_7ScaleInE0ELSP_0EEEEEENS4_6LayoutINS5_IJSC_SC_SC_EEENS5_IJNSA_ILi0EEESU_SU_EEEEENS5_IJNS4_10UnderscoreESX_SX_EEEEENS4_13SM90_TMA_LOADENS4_14ComposedLayoutINS4_7SwizzleILi3ELi4ELi3EEENS4_18smem_ptr_flag_bitsILi16EEENSS_INS5_IJNSA_ILi8EEESF_EEENS5_IJSF_SC_EEEEEEEvNS4_8identityENS4_23SM90_TMA_LOAD_MULTICASTES1A_vS1B_EENS_8epilogue10collective18CollectiveEpilogueINS1E_23Sm100TmaWarpSpecializedILi3ELi2ELi32ELb1ELb0EEEJSH_NS5_IJNSS_ISF_SC_EES1J_EEESI_SJ_SI_SJ_NS1E_6fusion15FusionCallbacksIS1I_NS1L_17LinearCombinationISI_fSI_fLNS_15FloatRoundStyleE2EEESH_S1K_JEEENS4_5SM1004TMEM4LOAD26SM100_TMEM_LOAD_16dp256b8xES10_S1A_NS4_17SM75_U32x4_LDSM_NENS4_14SM90_TMA_STOREES1A_NS4_17SM90_U32x4_STSM_NENS4_39AutoVectorizingCopyWithAssumedAlignmentILi128EEEEEEvvEEEEvNT_6ParamsE) ;  /* 0xffffff6802847950 */ /* 0x000fea0003c3ffff */
.L_x_175:
[----:B------:R-:W-:-:S00]  /*95f0*/  BRA `(.L_x_175) ;  /* 0xfffffffc00fc7947 */ /* 0x000fc0000383ffff */
[----:B------:R-:W-:-:S00]  /*9600*/  NOP ;  /* 0x0000000000007918 */ /* 0x000fc00000000000 */
[----:B------:R-:W-:-:S00]  /*9610*/  NOP ;  /* 0x0000000000007918 */ /* 0x000fc00000000000 */
[----:B------:R-:W-:-:S00]  /*9620*/  NOP ;  /* 0x0000000000007918 */ /* 0x000fc00000000000 */
[----:B------:R-:W-:-:S00]  /*9630*/  NOP ;  /* 0x0000000000007918 */ /* 0x000fc00000000000 */
[----:B------:R-:W-:-:S00]  /*9640*/  NOP ;  /* 0x0000000000007918 */ /* 0x000fc00000000000 */
[----:B------:R-:W-:-:S00]  /*9650*/  NOP ;  /* 0x0000000000007918 */ /* 0x000fc00000000000 */
[----:B------:R-:W-:-:S00]  /*9660*/  NOP ;  /* 0x0000000000007918 */ /* 0x000fc00000000000 */
[----:B------:R-:W-:-:S00]  /*9670*/  NOP ;  /* 0x0000000000007918 */ /* 0x000fc00000000000 */
.L_x_176:


//--------------------- .nv.global.init           --------------------------
	.section	.nv.global.init,"aw",@progbits
.nv.global.init:
	.type		$str$27,@object
	.size		$str$27,($str$28 - $str$27)
$str$27:
        /*0000*/ 	.byte	0x28, 0x61, 0x64, 0x64, 0x72, 0x65, 0x73, 0x73, 0x20, 0x26, 0x20, 0x6d, 0x61, 0x73, 0x6b, 0x29
        /*0010*/ 	.byte	0x20, 0x3d, 0x3d, 0x20, 0x30, 0x00
	.type		$str$28,@object
	.size		$str$28,($str$26 - $str$28)
$str$28:
        /*0016*/ 	.byte	0x2f, 0x74, 0x6d, 0x70, 0x2f, 0x63, 0x75, 0x74, 0x6c, 0x61, 0x73, 0x73, 0x5f, 0x73, 0x77, 0x65
        /*0026*/ 	.byte	0x65, 0x70, 0x5f, 0x73, 0x72, 0x63, 0x2f, 0x69, 0x6e, 0x63, 0x6c, 0x75, 0x64, 0x65, 0x2f, 0x63
        /*0036*/ 	.byte	0x75, 0x74, 0x65, 0x2f, 0x70, 0x6f, 0x69, 0x6e, 0x74, 0x65, 0x72, 0x5f, 0x66, 0x6c, 0x61, 0x67
        /*0046*/ 	.byte	0x67, 0x65, 0x64, 0x2e, 0x68, 0x70, 0x70, 0x00
	.type		$str$26,@object
	.size		$str$26,($str$25 - $str$26)
$str$26:
        /*004e*/ 	.byte	0x2f, 0x74, 0x6d, 0x70, 0x2f, 0x63, 0x75, 0x74, 0x6c, 0x61, 0x73, 0x73, 0x5f, 0x73, 0x77, 0x65
        /*005e*/ 	.byte	0x65, 0x70, 0x5f, 0x73, 0x72, 0x63, 0x2f, 0x69, 0x6e, 0x63, 0x6c, 0x75, 0x64, 0x65, 0x2f, 0x63
        /*006e*/ 	.byte	0x75, 0x74, 0x65, 0x2f, 0x61, 0x74, 0x6f, 0x6d, 0x2f, 0x63, 0x6f, 0x70, 0x79, 0x5f, 0x74, 0x72
        /*007e*/ 	.byte	0x61, 0x69, 0x74, 0x73, 0x5f, 0x73, 0x6d, 0x31, 0x30, 0x30, 0x2e, 0x68, 0x70, 0x70, 0x00
	.type		$str$25,@object
	.size		$str$25,(__unnamed_1 - $str$25)
$str$25:
        /*008d*/ 	.byte	0x28, 0x28, 0x75, 0x69, 0x6e, 0x74, 0x33, 0x32, 0x5f, 0x74, 0x28, 0x74, 0x68, 0x72, 0x65, 0x61
        /*009d*/ 	.byte	0x64, 0x49, 0x64, 0x78, 0x2e, 0x78, 0x29, 0x20, 0x2f, 0x20, 0x33, 0x32, 0x29, 0x20, 0x25, 0x20
        /*00ad*/ 	.byte	0x34, 0x29, 0x20, 0x3d, 0x3d, 0x20, 0x28, 0x28, 0x28, 0x74, 0x6d, 0x65, 0x6d, 0x5f, 0x61, 0x64
        /*00bd*/ 	.byte	0x64, 0x72, 0x20, 0x3e, 0x3e, 0x20, 0x31, 0x36, 0x29, 0x20, 0x2f, 0x20, 0x33, 0x32, 0x29, 0x20
        /*00cd*/ 	.byte	0x25, 0x20, 0x34, 0x29, 0x00
	.type		__unnamed_1,@object
	.size		__unnamed_1,(__unnamed_2 - __unnamed_1)
__unnamed_1:
        /*00d2*/ 	.byte	0x61, 0x75, 0x74, 0x6f, 0x20, 0x63, 0x75, 0x74, 0x65, 0x3a, 0x3a, 0x61, 0x73, 0x5f, 0x70, 0x6f
        /* <DEDUP_REMOVED lines=24> */
        /*0262*/ 	.byte	0x3e, 0x3e, 0x3e, 0x5d, 0x00
	.type		__unnamed_2,@object
	.size		__unnamed_2,(.L_2 - __unnamed_2)
__unnamed_2:
        /* <DEDUP_REMOVED lines=46> */
        /*0547*/ 	.byte	0x75, 0x74, 0x65, 0x3a, 0x3a, 0x43, 0x3c, 0x30, 0x3e, 0x3e, 0x3e, 0x3e, 0x5d, 0x00
.L_2:


//--------------------- .nv.shared._ZN7cutlass13device_kernelINS_4gemm6kernel13GemmUniversalIN4cute5tupleIJiiiiEEENS1_10collective13CollectiveMmaINS1_35MainloopSm100TmaUmmaWarpSpecializedILi6ELi2ELi4ENS5_IJNS4_1CILi2EEENSA_ILi1EEESC_EEEEENS5_IJNSA_ILi64EEENSA_ILi192EEESF_EEENS_6half_tENS5_IJlSC_lEEESI_SJ_NS4_8TiledMMAINS4_8MMA_AtomIJNS4_20SM100_MMA_F16BF16_SSISI_SI_fLi64ELi192ELNS4_4UMMA5MajorE0ELSO_0ELNSN_7ScaleInE0ELSP_0EEEEEENS4_6LayoutINS5_IJSC_SC_SC_EEENS5_IJNSA_ILi0EEESU_SU_EEEEENS5_IJNS4_10UnderscoreESX_SX_EEEEENS4_13SM90_TMA_LOADENS4_14ComposedLayoutINS4_7SwizzleILi3ELi4ELi3EEENS4_18smem_ptr_flag_bitsILi16EEENSS_INS5_IJNSA_ILi8EEESF_EEENS5_IJSF_SC_EEEEEEEvNS4_8identityENS4_23SM90_TMA_LOAD_MULTICASTES1A_vS1B_EENS_8epilogue10collective18CollectiveEpilogueINS1E_23Sm100TmaWarpSpecializedILi3ELi2ELi32ELb1ELb0EEEJSH_NS5_IJNSS_ISF_SC_EES1J_EEESI_SJ_SI_SJ_NS1E_6fusion15FusionCallbacksIS1I_NS1L_17LinearCombinationISI_fSI_fLNS_15FloatRoundStyleE2EEESH_S1K_JEEENS4_5SM1004TMEM4LOAD26SM100_TMEM_LOAD_16dp256b8xES10_S1A_NS4_17SM75_U32x4_LDSM_NENS4_14SM90_TMA_STOREES1A_NS4_17SM90_U32x4_STSM_NENS4_39AutoVectorizingCopyWithAssumedAlignmentILi128EEEEEEvvEEEEvNT_6ParamsE --------------------------
	.section	.nv.shared._ZN7cutlass13device_kernelINS_4gemm6kernel13GemmUniversalIN4cute5tupleIJiiiiEEENS1_10collective13CollectiveMmaINS1_35MainloopSm100TmaUmmaWarpSpecializedILi6ELi2ELi4ENS5_IJNS4_1CILi2EEENSA_ILi1EEESC_EEEEENS5_IJNSA_ILi64EEENSA_ILi192EEESF_EEENS_6half_tENS5_IJlSC_lEEESI_SJ_NS4_8TiledMMAINS4_8MMA_AtomIJNS4_20SM100_MMA_F16BF16_SSISI_SI_fLi64ELi192ELNS4_4UMMA5MajorE0ELSO_0ELNSN_7ScaleInE0ELSP_0EEEEEENS4_6LayoutINS5_IJSC_SC_SC_EEENS5_IJNSA_ILi0EEESU_SU_EEEEENS5_IJNS4_10UnderscoreESX_SX_EEEEENS4_13SM90_TMA_LOADENS4_14ComposedLayoutINS4_7SwizzleILi3ELi4ELi3EEENS4_18smem_ptr_flag_bitsILi16EEENSS_INS5_IJNSA_ILi8EEESF_EEENS5_IJSF_SC_EEEEEEEvNS4_8identityENS4_23SM90_TMA_LOAD_MULTICASTES1A_vS1B_EENS_8epilogue10collective18CollectiveEpilogueINS1E_23Sm100TmaWarpSpecializedILi3ELi2ELi32ELb1ELb0EEEJSH_NS5_IJNSS_ISF_SC_EES1J_EEESI_SJ_SI_SJ_NS1E_6fusion15FusionCallbacksIS1I_NS1L_17LinearCombinationISI_fSI_fLNS_15FloatRoundStyleE2EEESH_S1K_JEEENS4_5SM1004TMEM4LOAD26SM100_TMEM_LOAD_16dp256b8xES10_S1A_NS4_17SM75_U32x4_LDSM_NENS4_14SM90_TMA_STOREES1A_NS4_17SM90_U32x4_STSM_NENS4_39AutoVectorizingCopyWithAssumedAlignmentILi128EEEEEEvvEEEEvNT_6ParamsE,"aw",@nobits
	.sectionflags	@""
	.align	16
	.zero		1024


//--------------------- .nv.shared.reserved.0     --------------------------
	.section	.nv.shared.reserved.0,"aw",@nobits
	.weak		__nv_reservedSMEM_offset_0_alias
	.size		__nv_reservedSMEM_offset_0_alias, 0, 64
	.other		__nv_reservedSMEM_offset_0_alias,@"STO_CUDA_RESERVED_SHARED STV_DEFAULT"
__nv_reservedSMEM_offset_0_alias:
	.zero		0
.nv.shared.reserved.0:
	.zero		64
	.weak		__nv_reservedSMEM_tcgen05_partition
	.type		__nv_reservedSMEM_tcgen05_partition,@object
	.size		__nv_reservedSMEM_tcgen05_partition,(.L_0 - __nv_reservedSMEM_tcgen05_partition)
__nv_reservedSMEM_tcgen05_partition:
	.zero		32
.L_0:


//--------------------- .nv.global                --------------------------
	.section	.nv.global,"aw",@nobits
.nv.global:
	.type		_ZN39_INTERNAL_ffe31edd_4_k_cu_5bf5e47a_60784cute1_E,@object
	.size		_ZN39_INTERNAL_ffe31edd_4_k_cu_5bf5e47a_60784cute1_E,(_ZN39_INTERNAL_ffe31edd_4_k_cu_5bf5e47a_60784cuda3std3__45__cpo6cbeginE - _ZN39_INTERNAL_ffe31edd_4_k_cu_5bf5e47a_60784cute1_E)
_ZN39_INTERNAL_ffe31edd_4_k_cu_5bf5e47a_60784cute1_E:
	.zero		1
	.type		_ZN39_INTERNAL_ffe31edd_4_k_cu_5bf5e47a_60784cuda3std3__45__cpo6cbeginE,@object
	.size		_ZN39_INTERNAL_ffe31edd_4_k_cu_5bf5e47a_60784cuda3std3__45__cpo6cbeginE,(_ZN39_INTERNAL_ffe31edd_4_k_cu_5bf5e47a_60784cuda3std3__48in_placeE - _ZN39_INTERNAL_ffe31edd_4_k_cu_5bf5e47a_60784cuda3std3__45__cpo6cbeginE)
_ZN39_INTERNAL_ffe31edd_4_k_cu_5bf5e47a_60784cuda3std3__45__cpo6cbeginE:
	.zero		1
	.type		_ZN39_INTERNAL_ffe31edd_4_k_cu_5bf5e47a_60784cuda3std3__48in_placeE,@object
	.size		_ZN39_INTERNAL_ffe31edd_4_k_cu_5bf5e47a_60784cuda3std3__48in_placeE,(_ZN39_INTERNAL_ffe31edd_4_k_cu_5bf5e47a_60784cuda3std6ranges3__45__cpo9iter_moveE - _ZN39_INTERNAL_ffe31edd_4_k_cu_5bf5e47a_60784cuda3std3__48in_placeE)
_ZN39_INTERNAL_ffe31edd_4_k_cu_5bf5e47a_60784cuda3std3__48in_placeE:
	.zero		1
	.type		_ZN39_INTERNAL_ffe31edd_4_k_cu_5bf5e47a_60784cuda3std6ranges3__45__cpo9iter_moveE,@object
	.size		_ZN39_INTERNAL_ffe31edd_4_k_cu_5bf5e47a_60784cuda3std6ranges3__45__cpo9iter_moveE,(_ZN39_INTERNAL_ffe31edd_4_k_cu_5bf5e47a_60784cuda3std3__45__cpo5beginE - _ZN39_INTERNAL_ffe31edd_4_k_cu_5bf5e47a_60784cuda3std6ranges3__45__cpo9iter_moveE)
_ZN39_INTERNAL_ffe31edd_4_k_cu_5bf5e47a_60784cuda3std6ranges3__45__cpo9iter_moveE:
	.zero		1
	.type		_ZN39_INTERNAL_ffe31edd_4_k_cu_5bf5e47a_60784cuda3std3__45__cpo5beginE,@object
	.size		_ZN39_INTERNAL_ffe31edd_4_k_cu_5bf5e47a_60784cuda3std3__45__cpo5beginE,(_ZN39_INTERNAL_ffe31edd_4_k_cu_5bf5e47a_60784cuda3std3__441_GLOBAL__N__ffe31edd_4_k_cu_5bf5e47a_60786ignoreE - _ZN39_INTERNAL_ffe31edd_4_k_cu_5bf5e47a_60784cuda3std3__45__cpo5beginE)
_ZN39_INTERNAL_ffe31edd_4_k_cu_5bf5e47a_60784cuda3std3__45__cpo5beginE:
	.zero		1
	.type		_ZN39_INTERNAL_ffe31edd_4_k_cu_5bf5e47a_60784cuda3std3__441_GLOBAL__N__ffe31edd_4_k_cu_5bf5e47a_60786ignoreE,@object
	.size		_ZN39_INTERNAL_ffe31edd_4_k_cu_5bf5e47a_60784cuda3std3__441_GLOBAL__N__ffe31edd_4_k_cu_5bf5e47a_60786ignoreE,(_ZN39_INTERNAL_ffe31edd_4_k_cu_5bf5e47a_60784cute7productE - _ZN39_INTERNAL_ffe31edd_4_k_cu_5bf5e47a_60784cuda3std3__441_GLOBAL__N__ffe31edd_4_k_cu_5bf5e47a_60786ignoreE)
_ZN39_INTERNAL_ffe31edd_4_k_cu_5bf5e47a_60784cuda3std3__441_GLOBAL__N__ffe31edd_4_k_cu_5bf5e47a_60786ignoreE:
	.zero		1
	.type		_ZN39_INTERNAL_ffe31edd_4_k_cu_5bf5e47a_60784cute7productE,@object
	.size		_ZN39_INTERNAL_ffe31edd_4_k_cu_5bf5e47a_60784cute7productE,(_ZN39_INTERNAL_ffe31edd_4_k_cu_5bf5e47a_60784cuda3std3__45__cpo3endE - _ZN39_INTERNAL_ffe31edd_4_k_cu_5bf5e47a_60784cute7productE)
_ZN39_INTERNAL_ffe31edd_4_k_cu_5bf5e47a_60784cute7productE:
	.zero		1
	.type		_ZN39_INTERNAL_ffe31edd_4_k_cu_5bf5e47a_60784cuda3std3__45__cpo3endE,@object
	.size		_ZN39_INTERNAL_ffe31edd_4_k_cu_5bf5e47a_60784cuda3std3__45__cpo3endE,(_ZN39_INTERNAL_ffe31edd_4_k_cu_5bf5e47a_60784cuda3std3__419piecewise_constructE - _ZN39_INTERNAL_ffe31edd_4_k_cu_5bf5e47a_60784cuda3std3__45__cpo3endE)
_ZN39_INTERNAL_ffe31edd_4_k_cu_5bf5e47a_60784cuda3std3__45__cpo3endE:
	.zero		1
	.type		_ZN39_INTERNAL_ffe31edd_4_k_cu_5bf5e47a_60784cuda3std3__419piecewise_constructE,@object
	.size		_ZN39_INTERNAL_ffe31edd_4_k_cu_5bf5e47a_60784cuda3std3__419piecewise_constructE,(_ZN39_INTERNAL_ffe31edd_4_k_cu_5bf5e47a_60784cuda3std3__45__cpo4cendE - _ZN39_INTERNAL_ffe31edd_4_k_cu_5bf5e47a_60784cuda3std3__419piecewise_constructE)
_ZN39_INTERNAL_ffe31edd_4_k_cu_5bf5e47a_60784cuda3std3__419piecewise_constructE:
	.zero		1
	.type		_ZN39_INTERNAL_ffe31edd_4_k_cu_5bf5e47a_60784cuda3std3__45__cpo4cendE,@object
	.size		_ZN39_INTERNAL_ffe31edd_4_k_cu_5bf5e47a_60784cuda3std3__45__cpo4cendE,(_ZN39_INTERNAL_ffe31edd_4_k_cu_5bf5e47a_60784cuda3std6ranges3__45__cpo4swapE - _ZN39_INTERNAL_ffe31edd_4_k_cu_5bf5e47a_60784cuda3std3__45__cpo4cendE)
_ZN39_INTERNAL_ffe31edd_4_k_cu_5bf5e47a_60784cuda3std3__45__cpo4cendE:
	.zero		1
	.type		_ZN39_INTERNAL_ffe31edd_4_k_cu_5bf5e47a_60784cuda3std6ranges3__45__cpo4swapE,@object
	.size		_ZN39_INTERNAL_ffe31edd_4_k_cu_5bf5e47a_60784cuda3std6ranges3__45__cpo4swapE,(.L_10 - _ZN39_INTERNAL_ffe31edd_4_k_cu_5bf5e47a_60784cuda3std6ranges3__45__cpo4swapE)
_ZN39_INTERNAL_ffe31edd_4_k_cu_5bf5e47a_60784cuda3std6ranges3__45__cpo4swapE:
	.zero		1
.L_10:


//--------------------- .nv.constant0._ZN7cutlass13device_kernelINS_4gemm6kernel13GemmUniversalIN4cute5tupleIJiiiiEEENS1_10collective13CollectiveMmaINS1_35MainloopSm100TmaUmmaWarpSpecializedILi6ELi2ELi4ENS5_IJNS4_1CILi2EEENSA_ILi1EEESC_EEEEENS5_IJNSA_ILi64EEENSA_ILi192EEESF_EEENS_6half_tENS5_IJlSC_lEEESI_SJ_NS4_8TiledMMAINS4_8MMA_AtomIJNS4_20SM100_MMA_F16BF16_SSISI_SI_fLi64ELi192ELNS4_4UMMA5MajorE0ELSO_0ELNSN_7ScaleInE0ELSP_0EEEEEENS4_6LayoutINS5_IJSC_SC_SC_EEENS5_IJNSA_ILi0EEESU_SU_EEEEENS5_IJNS4_10UnderscoreESX_SX_EEEEENS4_13SM90_TMA_LOADENS4_14ComposedLayoutINS4_7SwizzleILi3ELi4ELi3EEENS4_18smem_ptr_flag_bitsILi16EEENSS_INS5_IJNSA_ILi8EEESF_EEENS5_IJSF_SC_EEEEEEEvNS4_8identityENS4_23SM90_TMA_LOAD_MULTICASTES1A_vS1B_EENS_8epilogue10collective18CollectiveEpilogueINS1E_23Sm100TmaWarpSpecializedILi3ELi2ELi32ELb1ELb0EEEJSH_NS5_IJNSS_ISF_SC_EES1J_EEESI_SJ_SI_SJ_NS1E_6fusion15FusionCallbacksIS1I_NS1L_17LinearCombinationISI_fSI_fLNS_15FloatRoundStyleE2EEESH_S1K_JEEENS4_5SM1004TMEM4LOAD26SM100_TMEM_LOAD_16dp256b8xES10_S1A_NS4_17SM75_U32x4_LDSM_NENS4_14SM90_TMA_STOREES1A_NS4_17SM90_U32x4_STSM_NENS4_39AutoVectorizingCopyWithAssumedAlignmentILi128EEEEEEvvEEEEvNT_6ParamsE --------------------------
	.section	.nv.constant0._ZN7cutlass13device_kernelINS_4gemm6kernel13GemmUniversalIN4cute5tupleIJiiiiEEENS1_10collective13CollectiveMmaINS1_35MainloopSm100TmaUmmaWarpSpecializedILi6ELi2ELi4ENS5_IJNS4_1CILi2EEENSA_ILi1EEESC_EEEEENS5_IJNSA_ILi64EEENSA_ILi192EEESF_EEENS_6half_tENS5_IJlSC_lEEESI_SJ_NS4_8TiledMMAINS4_8MMA_AtomIJNS4_20SM100_MMA_F16BF16_SSISI_SI_fLi64ELi192ELNS4_4UMMA5MajorE0ELSO_0ELNSN_7ScaleInE0ELSP_0EEEEEENS4_6LayoutINS5_IJSC_SC_SC_EEENS5_IJNSA_ILi0EEESU_SU_EEEEENS5_IJNS4_10UnderscoreESX_SX_EEEEENS4_13SM90_TMA_LOADENS4_14ComposedLayoutINS4_7SwizzleILi3ELi4ELi3EEENS4_18smem_ptr_flag_bitsILi16EEENSS_INS5_IJNSA_ILi8EEESF_EEENS5_IJSF_SC_EEEEEEEvNS4_8identityENS4_23SM90_TMA_LOAD_MULTICASTES1A_vS1B_EENS_8epilogue10collective18CollectiveEpilogueINS1E_23Sm100TmaWarpSpecializedILi3ELi2ELi32ELb1ELb0EEEJSH_NS5_IJNSS_ISF_SC_EES1J_EEESI_SJ_SI_SJ_NS1E_6fusion15FusionCallbacksIS1I_NS1L_17LinearCombinationISI_fSI_fLNS_15FloatRoundStyleE2EEESH_S1K_JEEENS4_5SM1004TMEM4LOAD26SM100_TMEM_LOAD_16dp256b8xES10_S1A_NS4_17SM75_U32x4_LDSM_NENS4_14SM90_TMA_STOREES1A_NS4_17SM90_U32x4_STSM_NENS4_39AutoVectorizingCopyWithAssumedAlignmentILi128EEEEEEvvEEEEvNT_6ParamsE,"a",@progbits
	.sectionflags	@""
	.align	4
.nv.constant0._ZN7cutlass13device_kernelINS_4gemm6kernel13GemmUniversalIN4cute5tupleIJiiiiEEENS1_10collective13CollectiveMmaINS1_35MainloopSm100TmaUmmaWarpSpecializedILi6ELi2ELi4ENS5_IJNS4_1CILi2EEENSA_ILi1EEESC_EEEEENS5_IJNSA_ILi64EEENSA_ILi192EEESF_EEENS_6half_tENS5_IJlSC_lEEESI_SJ_NS4_8TiledMMAINS4_8MMA_AtomIJNS4_20SM100_MMA_F16BF16_SSISI_SI_fLi64ELi192ELNS4_4UMMA5MajorE0ELSO_0ELNSN_7ScaleInE0ELSP_0EEEEEENS4_6LayoutINS5_IJSC_SC_SC_EEENS5_IJNSA_ILi0EEESU_SU_EEEEENS5_IJNS4_10UnderscoreESX_SX_EEEEENS4_13SM90_TMA_LOADENS4_14ComposedLayoutINS4_7SwizzleILi3ELi4ELi3EEENS4_18smem_ptr_flag_bitsILi16EEENSS_INS5_IJNSA_ILi8EEESF_EEENS5_IJSF_SC_EEEEEEEvNS4_8identityENS4_23SM90_TMA_LOAD_MULTICASTES1A_vS1B_EENS_8epilogue10collective18CollectiveEpilogueINS1E_23Sm100TmaWarpSpecializedILi3ELi2ELi32ELb1ELb0EEEJSH_NS5_IJNSS_ISF_SC_EES1J_EEESI_SJ_SI_SJ_NS1E_6fusion15FusionCallbacksIS1I_NS1L_17LinearCombinationISI_fSI_fLNS_15FloatRoundStyleE2EEESH_S1K_JEEENS4_5SM1004TMEM4LOAD26SM100_TMEM_LOAD_16dp256b8xES10_S1A_NS4_17SM75_U32x4_LDSM_NENS4_14SM90_TMA_STOREES1A_NS4_17SM90_U32x4_STSM_NENS4_39AutoVectorizingCopyWithAssumedAlignmentILi128EEEEEEvvEEEEvNT_6ParamsE:
	.zero		2944


//--------------------- SYMBOLS --------------------------

	.type		.nv.reservedSmem.offset0,@object
	.size		.nv.reservedSmem.offset0,0x4
	.type		.nv.reservedSmem.cap,@object
	.size		.nv.reservedSmem.cap,0x4
	.type		__assertfail,@function
